//
// Generated by NVIDIA NVVM Compiler
//
// Compiler Build ID: CL-36424714
// Cuda compilation tools, release 13.0, V13.0.88
// Based on NVVM 20.0.0
//

.version 9.0
.target sm_100
.address_size 64

	// .globl	_Z30outer_core_impl_kernel_forwardiPKiS0_iiiPKfPfS2_S2_S2_S2_S2_S2_S2_S2_S2_S2_S2_S2_S2_S2_iS2_S2_S2_S2_S2_S2_ifffS3_S3_i
// _ZZ30outer_core_impl_kernel_forwardiPKiS0_iiiPKfPfS2_S2_S2_S2_S2_S2_S2_S2_S2_S2_S2_S2_S2_S2_iS2_S2_S2_S2_S2_S2_ifffS3_S3_iE11s_dummy_loc has been demoted
// _ZZ30outer_core_impl_kernel_forwardiPKiS0_iiiPKfPfS2_S2_S2_S2_S2_S2_S2_S2_S2_S2_S2_S2_S2_S2_iS2_S2_S2_S2_S2_S2_ifffS3_S3_iE7s_temp1 has been demoted
// _ZZ30outer_core_impl_kernel_forwardiPKiS0_iiiPKfPfS2_S2_S2_S2_S2_S2_S2_S2_S2_S2_S2_S2_S2_S2_iS2_S2_S2_S2_S2_S2_ifffS3_S3_iE7s_temp2 has been demoted
// _ZZ30outer_core_impl_kernel_forwardiPKiS0_iiiPKfPfS2_S2_S2_S2_S2_S2_S2_S2_S2_S2_S2_S2_S2_S2_iS2_S2_S2_S2_S2_S2_ifffS3_S3_iE7s_temp3 has been demoted
// _ZZ30outer_core_impl_kernel_forwardiPKiS0_iiiPKfPfS2_S2_S2_S2_S2_S2_S2_S2_S2_S2_S2_S2_S2_S2_iS2_S2_S2_S2_S2_S2_ifffS3_S3_iE12sh_hprime_xx has been demoted
// _ZZ30outer_core_impl_kernel_forwardiPKiS0_iiiPKfPfS2_S2_S2_S2_S2_S2_S2_S2_S2_S2_S2_S2_S2_S2_iS2_S2_S2_S2_S2_S2_ifffS3_S3_iE16sh_hprimewgll_xx has been demoted
.global .align 4 .b8 __cudart_i2opi_f[24] = {65, 144, 67, 60, 153, 149, 98, 219, 192, 221, 52, 245, 209, 87, 39, 252, 41, 21, 68, 78, 110, 131, 249, 162};

.visible .entry _Z30outer_core_impl_kernel_forwardiPKiS0_iiiPKfPfS2_S2_S2_S2_S2_S2_S2_S2_S2_S2_S2_S2_S2_S2_iS2_S2_S2_S2_S2_S2_ifffS3_S3_i(
	.param .u32 _Z30outer_core_impl_kernel_forwardiPKiS0_iiiPKfPfS2_S2_S2_S2_S2_S2_S2_S2_S2_S2_S2_S2_S2_S2_iS2_S2_S2_S2_S2_S2_ifffS3_S3_i_param_0,
	.param .u64 .ptr .align 1 _Z30outer_core_impl_kernel_forwardiPKiS0_iiiPKfPfS2_S2_S2_S2_S2_S2_S2_S2_S2_S2_S2_S2_S2_S2_iS2_S2_S2_S2_S2_S2_ifffS3_S3_i_param_1,
	.param .u64 .ptr .align 1 _Z30outer_core_impl_kernel_forwardiPKiS0_iiiPKfPfS2_S2_S2_S2_S2_S2_S2_S2_S2_S2_S2_S2_S2_S2_iS2_S2_S2_S2_S2_S2_ifffS3_S3_i_param_2,
	.param .u32 _Z30outer_core_impl_kernel_forwardiPKiS0_iiiPKfPfS2_S2_S2_S2_S2_S2_S2_S2_S2_S2_S2_S2_S2_S2_iS2_S2_S2_S2_S2_S2_ifffS3_S3_i_param_3,
	.param .u32 _Z30outer_core_impl_kernel_forwardiPKiS0_iiiPKfPfS2_S2_S2_S2_S2_S2_S2_S2_S2_S2_S2_S2_S2_S2_iS2_S2_S2_S2_S2_S2_ifffS3_S3_i_param_4,
	.param .u32 _Z30outer_core_impl_kernel_forwardiPKiS0_iiiPKfPfS2_S2_S2_S2_S2_S2_S2_S2_S2_S2_S2_S2_S2_S2_iS2_S2_S2_S2_S2_S2_ifffS3_S3_i_param_5,
	.param .u64 .ptr .align 1 _Z30outer_core_impl_kernel_forwardiPKiS0_iiiPKfPfS2_S2_S2_S2_S2_S2_S2_S2_S2_S2_S2_S2_S2_S2_iS2_S2_S2_S2_S2_S2_ifffS3_S3_i_param_6,
	.param .u64 .ptr .align 1 _Z30outer_core_impl_kernel_forwardiPKiS0_iiiPKfPfS2_S2_S2_S2_S2_S2_S2_S2_S2_S2_S2_S2_S2_S2_iS2_S2_S2_S2_S2_S2_ifffS3_S3_i_param_7,
	.param .u64 .ptr .align 1 _Z30outer_core_impl_kernel_forwardiPKiS0_iiiPKfPfS2_S2_S2_S2_S2_S2_S2_S2_S2_S2_S2_S2_S2_S2_iS2_S2_S2_S2_S2_S2_ifffS3_S3_i_param_8,
	.param .u64 .ptr .align 1 _Z30outer_core_impl_kernel_forwardiPKiS0_iiiPKfPfS2_S2_S2_S2_S2_S2_S2_S2_S2_S2_S2_S2_S2_S2_iS2_S2_S2_S2_S2_S2_ifffS3_S3_i_param_9,
	.param .u64 .ptr .align 1 _Z30outer_core_impl_kernel_forwardiPKiS0_iiiPKfPfS2_S2_S2_S2_S2_S2_S2_S2_S2_S2_S2_S2_S2_S2_iS2_S2_S2_S2_S2_S2_ifffS3_S3_i_param_10,
	.param .u64 .ptr .align 1 _Z30outer_core_impl_kernel_forwardiPKiS0_iiiPKfPfS2_S2_S2_S2_S2_S2_S2_S2_S2_S2_S2_S2_S2_S2_iS2_S2_S2_S2_S2_S2_ifffS3_S3_i_param_11,
	.param .u64 .ptr .align 1 _Z30outer_core_impl_kernel_forwardiPKiS0_iiiPKfPfS2_S2_S2_S2_S2_S2_S2_S2_S2_S2_S2_S2_S2_S2_iS2_S2_S2_S2_S2_S2_ifffS3_S3_i_param_12,
	.param .u64 .ptr .align 1 _Z30outer_core_impl_kernel_forwardiPKiS0_iiiPKfPfS2_S2_S2_S2_S2_S2_S2_S2_S2_S2_S2_S2_S2_S2_iS2_S2_S2_S2_S2_S2_ifffS3_S3_i_param_13,
	.param .u64 .ptr .align 1 _Z30outer_core_impl_kernel_forwardiPKiS0_iiiPKfPfS2_S2_S2_S2_S2_S2_S2_S2_S2_S2_S2_S2_S2_S2_iS2_S2_S2_S2_S2_S2_ifffS3_S3_i_param_14,
	.param .u64 .ptr .align 1 _Z30outer_core_impl_kernel_forwardiPKiS0_iiiPKfPfS2_S2_S2_S2_S2_S2_S2_S2_S2_S2_S2_S2_S2_S2_iS2_S2_S2_S2_S2_S2_ifffS3_S3_i_param_15,
	.param .u64 .ptr .align 1 _Z30outer_core_impl_kernel_forwardiPKiS0_iiiPKfPfS2_S2_S2_S2_S2_S2_S2_S2_S2_S2_S2_S2_S2_S2_iS2_S2_S2_S2_S2_S2_ifffS3_S3_i_param_16,
	.param .u64 .ptr .align 1 _Z30outer_core_impl_kernel_forwardiPKiS0_iiiPKfPfS2_S2_S2_S2_S2_S2_S2_S2_S2_S2_S2_S2_S2_S2_iS2_S2_S2_S2_S2_S2_ifffS3_S3_i_param_17,
	.param .u64 .ptr .align 1 _Z30outer_core_impl_kernel_forwardiPKiS0_iiiPKfPfS2_S2_S2_S2_S2_S2_S2_S2_S2_S2_S2_S2_S2_S2_iS2_S2_S2_S2_S2_S2_ifffS3_S3_i_param_18,
	.param .u64 .ptr .align 1 _Z30outer_core_impl_kernel_forwardiPKiS0_iiiPKfPfS2_S2_S2_S2_S2_S2_S2_S2_S2_S2_S2_S2_S2_S2_iS2_S2_S2_S2_S2_S2_ifffS3_S3_i_param_19,
	.param .u64 .ptr .align 1 _Z30outer_core_impl_kernel_forwardiPKiS0_iiiPKfPfS2_S2_S2_S2_S2_S2_S2_S2_S2_S2_S2_S2_S2_S2_iS2_S2_S2_S2_S2_S2_ifffS3_S3_i_param_20,
	.param .u64 .ptr .align 1 _Z30outer_core_impl_kernel_forwardiPKiS0_iiiPKfPfS2_S2_S2_S2_S2_S2_S2_S2_S2_S2_S2_S2_S2_S2_iS2_S2_S2_S2_S2_S2_ifffS3_S3_i_param_21,
	.param .u32 _Z30outer_core_impl_kernel_forwardiPKiS0_iiiPKfPfS2_S2_S2_S2_S2_S2_S2_S2_S2_S2_S2_S2_S2_S2_iS2_S2_S2_S2_S2_S2_ifffS3_S3_i_param_22,
	.param .u64 .ptr .align 1 _Z30outer_core_impl_kernel_forwardiPKiS0_iiiPKfPfS2_S2_S2_S2_S2_S2_S2_S2_S2_S2_S2_S2_S2_S2_iS2_S2_S2_S2_S2_S2_ifffS3_S3_i_param_23,
	.param .u64 .ptr .align 1 _Z30outer_core_impl_kernel_forwardiPKiS0_iiiPKfPfS2_S2_S2_S2_S2_S2_S2_S2_S2_S2_S2_S2_S2_S2_iS2_S2_S2_S2_S2_S2_ifffS3_S3_i_param_24,
	.param .u64 .ptr .align 1 _Z30outer_core_impl_kernel_forwardiPKiS0_iiiPKfPfS2_S2_S2_S2_S2_S2_S2_S2_S2_S2_S2_S2_S2_S2_iS2_S2_S2_S2_S2_S2_ifffS3_S3_i_param_25,
	.param .u64 .ptr .align 1 _Z30outer_core_impl_kernel_forwardiPKiS0_iiiPKfPfS2_S2_S2_S2_S2_S2_S2_S2_S2_S2_S2_S2_S2_S2_iS2_S2_S2_S2_S2_S2_ifffS3_S3_i_param_26,
	.param .u64 .ptr .align 1 _Z30outer_core_impl_kernel_forwardiPKiS0_iiiPKfPfS2_S2_S2_S2_S2_S2_S2_S2_S2_S2_S2_S2_S2_S2_iS2_S2_S2_S2_S2_S2_ifffS3_S3_i_param_27,
	.param .u64 .ptr .align 1 _Z30outer_core_impl_kernel_forwardiPKiS0_iiiPKfPfS2_S2_S2_S2_S2_S2_S2_S2_S2_S2_S2_S2_S2_S2_iS2_S2_S2_S2_S2_S2_ifffS3_S3_i_param_28,
	.param .u32 _Z30outer_core_impl_kernel_forwardiPKiS0_iiiPKfPfS2_S2_S2_S2_S2_S2_S2_S2_S2_S2_S2_S2_S2_S2_iS2_S2_S2_S2_S2_S2_ifffS3_S3_i_param_29,
	.param .f32 _Z30outer_core_impl_kernel_forwardiPKiS0_iiiPKfPfS2_S2_S2_S2_S2_S2_S2_S2_S2_S2_S2_S2_S2_S2_iS2_S2_S2_S2_S2_S2_ifffS3_S3_i_param_30,
	.param .f32 _Z30outer_core_impl_kernel_forwardiPKiS0_iiiPKfPfS2_S2_S2_S2_S2_S2_S2_S2_S2_S2_S2_S2_S2_S2_iS2_S2_S2_S2_S2_S2_ifffS3_S3_i_param_31,
	.param .f32 _Z30outer_core_impl_kernel_forwardiPKiS0_iiiPKfPfS2_S2_S2_S2_S2_S2_S2_S2_S2_S2_S2_S2_S2_S2_iS2_S2_S2_S2_S2_S2_ifffS3_S3_i_param_32,
	.param .u64 .ptr .align 1 _Z30outer_core_impl_kernel_forwardiPKiS0_iiiPKfPfS2_S2_S2_S2_S2_S2_S2_S2_S2_S2_S2_S2_S2_S2_iS2_S2_S2_S2_S2_S2_ifffS3_S3_i_param_33,
	.param .u64 .ptr .align 1 _Z30outer_core_impl_kernel_forwardiPKiS0_iiiPKfPfS2_S2_S2_S2_S2_S2_S2_S2_S2_S2_S2_S2_S2_S2_iS2_S2_S2_S2_S2_S2_ifffS3_S3_i_param_34,
	.param .u32 _Z30outer_core_impl_kernel_forwardiPKiS0_iiiPKfPfS2_S2_S2_S2_S2_S2_S2_S2_S2_S2_S2_S2_S2_S2_iS2_S2_S2_S2_S2_S2_ifffS3_S3_i_param_35
)
{
	.local .align 4 .b8 	__local_depot0[28];
	.reg .b64 	%SP;
	.reg .b64 	%SPL;
	.reg .pred 	%p<41>;
	.reg .b16 	%rs<8>;
	.reg .b32 	%r<217>;
	.reg .b32 	%f<298>;
	.reg .b64 	%rd<163>;
	.reg .b64 	%fd<7>;
	// demoted variable
	.shared .align 4 .b8 _ZZ30outer_core_impl_kernel_forwardiPKiS0_iiiPKfPfS2_S2_S2_S2_S2_S2_S2_S2_S2_S2_S2_S2_S2_S2_iS2_S2_S2_S2_S2_S2_ifffS3_S3_iE11s_dummy_loc[500];
	// demoted variable
	.shared .align 4 .b8 _ZZ30outer_core_impl_kernel_forwardiPKiS0_iiiPKfPfS2_S2_S2_S2_S2_S2_S2_S2_S2_S2_S2_S2_S2_S2_iS2_S2_S2_S2_S2_S2_ifffS3_S3_iE7s_temp1[500];
	// demoted variable
	.shared .align 4 .b8 _ZZ30outer_core_impl_kernel_forwardiPKiS0_iiiPKfPfS2_S2_S2_S2_S2_S2_S2_S2_S2_S2_S2_S2_S2_S2_iS2_S2_S2_S2_S2_S2_ifffS3_S3_iE7s_temp2[500];
	// demoted variable
	.shared .align 4 .b8 _ZZ30outer_core_impl_kernel_forwardiPKiS0_iiiPKfPfS2_S2_S2_S2_S2_S2_S2_S2_S2_S2_S2_S2_S2_S2_iS2_S2_S2_S2_S2_S2_ifffS3_S3_iE7s_temp3[500];
	// demoted variable
	.shared .align 4 .b8 _ZZ30outer_core_impl_kernel_forwardiPKiS0_iiiPKfPfS2_S2_S2_S2_S2_S2_S2_S2_S2_S2_S2_S2_S2_S2_iS2_S2_S2_S2_S2_S2_ifffS3_S3_iE12sh_hprime_xx[100];
	// demoted variable
	.shared .align 4 .b8 _ZZ30outer_core_impl_kernel_forwardiPKiS0_iiiPKfPfS2_S2_S2_S2_S2_S2_S2_S2_S2_S2_S2_S2_S2_S2_iS2_S2_S2_S2_S2_S2_ifffS3_S3_iE16sh_hprimewgll_xx[100];
	mov.u64 	%SPL, __local_depot0;
	ld.param.u32 	%r59, [_Z30outer_core_impl_kernel_forwardiPKiS0_iiiPKfPfS2_S2_S2_S2_S2_S2_S2_S2_S2_S2_S2_S2_S2_S2_iS2_S2_S2_S2_S2_S2_ifffS3_S3_i_param_0];
	ld.param.u64 	%rd26, [_Z30outer_core_impl_kernel_forwardiPKiS0_iiiPKfPfS2_S2_S2_S2_S2_S2_S2_S2_S2_S2_S2_S2_S2_S2_iS2_S2_S2_S2_S2_S2_ifffS3_S3_i_param_1];
	ld.param.u64 	%rd27, [_Z30outer_core_impl_kernel_forwardiPKiS0_iiiPKfPfS2_S2_S2_S2_S2_S2_S2_S2_S2_S2_S2_S2_S2_S2_iS2_S2_S2_S2_S2_S2_ifffS3_S3_i_param_2];
	ld.param.u32 	%r52, [_Z30outer_core_impl_kernel_forwardiPKiS0_iiiPKfPfS2_S2_S2_S2_S2_S2_S2_S2_S2_S2_S2_S2_S2_S2_iS2_S2_S2_S2_S2_S2_ifffS3_S3_i_param_3];
	ld.param.u32 	%r53, [_Z30outer_core_impl_kernel_forwardiPKiS0_iiiPKfPfS2_S2_S2_S2_S2_S2_S2_S2_S2_S2_S2_S2_S2_S2_iS2_S2_S2_S2_S2_S2_ifffS3_S3_i_param_4];
	ld.param.u32 	%r54, [_Z30outer_core_impl_kernel_forwardiPKiS0_iiiPKfPfS2_S2_S2_S2_S2_S2_S2_S2_S2_S2_S2_S2_S2_S2_iS2_S2_S2_S2_S2_S2_ifffS3_S3_i_param_5];
	ld.param.u64 	%rd28, [_Z30outer_core_impl_kernel_forwardiPKiS0_iiiPKfPfS2_S2_S2_S2_S2_S2_S2_S2_S2_S2_S2_S2_S2_S2_iS2_S2_S2_S2_S2_S2_ifffS3_S3_i_param_6];
	ld.param.u64 	%rd52, [_Z30outer_core_impl_kernel_forwardiPKiS0_iiiPKfPfS2_S2_S2_S2_S2_S2_S2_S2_S2_S2_S2_S2_S2_S2_iS2_S2_S2_S2_S2_S2_ifffS3_S3_i_param_7];
	ld.param.u64 	%rd29, [_Z30outer_core_impl_kernel_forwardiPKiS0_iiiPKfPfS2_S2_S2_S2_S2_S2_S2_S2_S2_S2_S2_S2_S2_S2_iS2_S2_S2_S2_S2_S2_ifffS3_S3_i_param_8];
	ld.param.u64 	%rd30, [_Z30outer_core_impl_kernel_forwardiPKiS0_iiiPKfPfS2_S2_S2_S2_S2_S2_S2_S2_S2_S2_S2_S2_S2_S2_iS2_S2_S2_S2_S2_S2_ifffS3_S3_i_param_9];
	ld.param.u64 	%rd31, [_Z30outer_core_impl_kernel_forwardiPKiS0_iiiPKfPfS2_S2_S2_S2_S2_S2_S2_S2_S2_S2_S2_S2_S2_S2_iS2_S2_S2_S2_S2_S2_ifffS3_S3_i_param_10];
	ld.param.u64 	%rd32, [_Z30outer_core_impl_kernel_forwardiPKiS0_iiiPKfPfS2_S2_S2_S2_S2_S2_S2_S2_S2_S2_S2_S2_S2_S2_iS2_S2_S2_S2_S2_S2_ifffS3_S3_i_param_11];
	ld.param.u64 	%rd33, [_Z30outer_core_impl_kernel_forwardiPKiS0_iiiPKfPfS2_S2_S2_S2_S2_S2_S2_S2_S2_S2_S2_S2_S2_S2_iS2_S2_S2_S2_S2_S2_ifffS3_S3_i_param_12];
	ld.param.u64 	%rd34, [_Z30outer_core_impl_kernel_forwardiPKiS0_iiiPKfPfS2_S2_S2_S2_S2_S2_S2_S2_S2_S2_S2_S2_S2_S2_iS2_S2_S2_S2_S2_S2_ifffS3_S3_i_param_13];
	ld.param.u64 	%rd35, [_Z30outer_core_impl_kernel_forwardiPKiS0_iiiPKfPfS2_S2_S2_S2_S2_S2_S2_S2_S2_S2_S2_S2_S2_S2_iS2_S2_S2_S2_S2_S2_ifffS3_S3_i_param_14];
	ld.param.u64 	%rd36, [_Z30outer_core_impl_kernel_forwardiPKiS0_iiiPKfPfS2_S2_S2_S2_S2_S2_S2_S2_S2_S2_S2_S2_S2_S2_iS2_S2_S2_S2_S2_S2_ifffS3_S3_i_param_15];
	ld.param.u64 	%rd37, [_Z30outer_core_impl_kernel_forwardiPKiS0_iiiPKfPfS2_S2_S2_S2_S2_S2_S2_S2_S2_S2_S2_S2_S2_S2_iS2_S2_S2_S2_S2_S2_ifffS3_S3_i_param_16];
	ld.param.u64 	%rd38, [_Z30outer_core_impl_kernel_forwardiPKiS0_iiiPKfPfS2_S2_S2_S2_S2_S2_S2_S2_S2_S2_S2_S2_S2_S2_iS2_S2_S2_S2_S2_S2_ifffS3_S3_i_param_17];
	ld.param.u64 	%rd39, [_Z30outer_core_impl_kernel_forwardiPKiS0_iiiPKfPfS2_S2_S2_S2_S2_S2_S2_S2_S2_S2_S2_S2_S2_S2_iS2_S2_S2_S2_S2_S2_ifffS3_S3_i_param_18];
	ld.param.u64 	%rd40, [_Z30outer_core_impl_kernel_forwardiPKiS0_iiiPKfPfS2_S2_S2_S2_S2_S2_S2_S2_S2_S2_S2_S2_S2_S2_iS2_S2_S2_S2_S2_S2_ifffS3_S3_i_param_19];
	ld.param.u64 	%rd41, [_Z30outer_core_impl_kernel_forwardiPKiS0_iiiPKfPfS2_S2_S2_S2_S2_S2_S2_S2_S2_S2_S2_S2_S2_S2_iS2_S2_S2_S2_S2_S2_ifffS3_S3_i_param_20];
	ld.param.u64 	%rd42, [_Z30outer_core_impl_kernel_forwardiPKiS0_iiiPKfPfS2_S2_S2_S2_S2_S2_S2_S2_S2_S2_S2_S2_S2_S2_iS2_S2_S2_S2_S2_S2_ifffS3_S3_i_param_21];
	ld.param.u32 	%r55, [_Z30outer_core_impl_kernel_forwardiPKiS0_iiiPKfPfS2_S2_S2_S2_S2_S2_S2_S2_S2_S2_S2_S2_S2_S2_iS2_S2_S2_S2_S2_S2_ifffS3_S3_i_param_22];
	ld.param.u32 	%r56, [_Z30outer_core_impl_kernel_forwardiPKiS0_iiiPKfPfS2_S2_S2_S2_S2_S2_S2_S2_S2_S2_S2_S2_S2_S2_iS2_S2_S2_S2_S2_S2_ifffS3_S3_i_param_29];
	ld.param.f32 	%f51, [_Z30outer_core_impl_kernel_forwardiPKiS0_iiiPKfPfS2_S2_S2_S2_S2_S2_S2_S2_S2_S2_S2_S2_S2_S2_iS2_S2_S2_S2_S2_S2_ifffS3_S3_i_param_30];
	ld.param.f32 	%f52, [_Z30outer_core_impl_kernel_forwardiPKiS0_iiiPKfPfS2_S2_S2_S2_S2_S2_S2_S2_S2_S2_S2_S2_S2_S2_iS2_S2_S2_S2_S2_S2_ifffS3_S3_i_param_31];
	ld.param.f32 	%f53, [_Z30outer_core_impl_kernel_forwardiPKiS0_iiiPKfPfS2_S2_S2_S2_S2_S2_S2_S2_S2_S2_S2_S2_S2_S2_iS2_S2_S2_S2_S2_S2_ifffS3_S3_i_param_32];
	ld.param.u64 	%rd49, [_Z30outer_core_impl_kernel_forwardiPKiS0_iiiPKfPfS2_S2_S2_S2_S2_S2_S2_S2_S2_S2_S2_S2_S2_S2_iS2_S2_S2_S2_S2_S2_ifffS3_S3_i_param_33];
	ld.param.u64 	%rd50, [_Z30outer_core_impl_kernel_forwardiPKiS0_iiiPKfPfS2_S2_S2_S2_S2_S2_S2_S2_S2_S2_S2_S2_S2_S2_iS2_S2_S2_S2_S2_S2_ifffS3_S3_i_param_34];
	ld.param.u32 	%r57, [_Z30outer_core_impl_kernel_forwardiPKiS0_iiiPKfPfS2_S2_S2_S2_S2_S2_S2_S2_S2_S2_S2_S2_S2_S2_iS2_S2_S2_S2_S2_S2_ifffS3_S3_i_param_35];
	cvta.to.global.u64 	%rd1, %rd52;
	add.u64 	%rd2, %SPL, 0;
	mov.u32 	%r60, %ctaid.y;
	mov.u32 	%r61, %nctaid.x;
	mov.u32 	%r62, %ctaid.x;
	mad.lo.s32 	%r204, %r60, %r61, %r62;
	mov.u32 	%r2, %tid.x;
	cvt.u16.u32 	%rs1, %r2;
	mul.hi.u16 	%rs2, %rs1, 2622;
	cvt.u32.u16 	%r3, %rs2;
	mad.lo.s32 	%r63, %r3, -25, %r2;
	cvt.u16.u32 	%rs3, %r63;
	mul.hi.s16 	%rs4, %rs3, 26215;
	shr.u16 	%rs5, %rs4, 15;
	shr.s16 	%rs6, %rs4, 1;
	add.s16 	%rs7, %rs6, %rs5;
	cvt.s32.s16 	%r4, %rs7;
	mul.wide.s16 	%r64, %rs7, -5;
	add.s32 	%r5, %r64, %r63;
	setp.lt.u32 	%p2, %r2, 125;
	setp.lt.s32 	%p3, %r204, %r59;
	and.pred  	%p1, %p2, %p3;
	mov.b64 	%rd4, 0;
	not.pred 	%p4, %p1;
	@%p4 bra 	$L__BB0_4;
	setp.ne.s32 	%p5, %r54, 0;
	@%p5 bra 	$L__BB0_3;
	add.s32 	%r65, %r53, -1;
	mad.lo.s32 	%r66, %r65, %r52, %r204;
	cvta.to.global.u64 	%rd54, %rd27;
	mul.wide.s32 	%rd55, %r66, 4;
	add.s64 	%rd56, %rd54, %rd55;
	ld.global.u32 	%r67, [%rd56];
	add.s32 	%r204, %r67, -1;
$L__BB0_3:
	mad.lo.s32 	%r68, %r204, 125, %r2;
	cvta.to.global.u64 	%rd57, %rd26;
	mul.wide.s32 	%rd58, %r68, 4;
	add.s64 	%rd59, %rd57, %rd58;
	ld.global.u32 	%r69, [%rd59];
	add.s32 	%r70, %r69, -1;
	cvt.s64.s32 	%rd4, %r70;
	cvta.to.global.u64 	%rd60, %rd28;
	mul.wide.s32 	%rd61, %r69, 4;
	add.s64 	%rd62, %rd60, %rd61;
	ld.global.nc.f32 	%f54, [%rd62+-4];
	shl.b32 	%r71, %r2, 2;
	mov.u32 	%r72, _ZZ30outer_core_impl_kernel_forwardiPKiS0_iiiPKfPfS2_S2_S2_S2_S2_S2_S2_S2_S2_S2_S2_S2_S2_S2_iS2_S2_S2_S2_S2_S2_ifffS3_S3_iE11s_dummy_loc;
	add.s32 	%r73, %r72, %r71;
	st.shared.f32 	[%r73], %f54;
$L__BB0_4:
	setp.gt.u32 	%p6, %r2, 24;
	@%p6 bra 	$L__BB0_6;
	cvta.to.global.u64 	%rd63, %rd38;
	mul.wide.u32 	%rd64, %r2, 4;
	add.s64 	%rd65, %rd63, %rd64;
	ld.global.nc.f32 	%f55, [%rd65];
	shl.b32 	%r74, %r2, 2;
	mov.u32 	%r75, _ZZ30outer_core_impl_kernel_forwardiPKiS0_iiiPKfPfS2_S2_S2_S2_S2_S2_S2_S2_S2_S2_S2_S2_S2_S2_iS2_S2_S2_S2_S2_S2_ifffS3_S3_iE12sh_hprime_xx;
	add.s32 	%r76, %r75, %r74;
	st.shared.f32 	[%r76], %f55;
	cvta.to.global.u64 	%rd66, %rd39;
	add.s64 	%rd67, %rd66, %rd64;
	ld.global.nc.f32 	%f56, [%rd67];
	mov.u32 	%r77, _ZZ30outer_core_impl_kernel_forwardiPKiS0_iiiPKfPfS2_S2_S2_S2_S2_S2_S2_S2_S2_S2_S2_S2_S2_S2_iS2_S2_S2_S2_S2_S2_ifffS3_S3_iE16sh_hprimewgll_xx;
	add.s32 	%r78, %r77, %r74;
	st.shared.f32 	[%r78], %f56;
$L__BB0_6:
	bar.sync 	0;
	@%p4 bra 	$L__BB0_37;
	mul.lo.s32 	%r79, %r3, 25;
	mul.lo.s32 	%r80, %r4, 5;
	add.s32 	%r81, %r80, %r79;
	add.s32 	%r82, %r5, %r79;
	add.s32 	%r83, %r5, %r80;
	shl.b32 	%r84, %r81, 2;
	mov.u32 	%r85, _ZZ30outer_core_impl_kernel_forwardiPKiS0_iiiPKfPfS2_S2_S2_S2_S2_S2_S2_S2_S2_S2_S2_S2_S2_S2_iS2_S2_S2_S2_S2_S2_ifffS3_S3_iE11s_dummy_loc;
	add.s32 	%r86, %r85, %r84;
	ld.shared.f32 	%f58, [%r86];
	shl.b32 	%r87, %r5, 2;
	mov.u32 	%r88, _ZZ30outer_core_impl_kernel_forwardiPKiS0_iiiPKfPfS2_S2_S2_S2_S2_S2_S2_S2_S2_S2_S2_S2_S2_S2_iS2_S2_S2_S2_S2_S2_ifffS3_S3_iE12sh_hprime_xx;
	add.s32 	%r89, %r88, %r87;
	ld.shared.f32 	%f59, [%r89];
	fma.rn.f32 	%f60, %f58, %f59, 0f00000000;
	shl.b32 	%r90, %r82, 2;
	add.s32 	%r91, %r85, %r90;
	ld.shared.f32 	%f61, [%r91];
	shl.b32 	%r92, %r4, 2;
	add.s32 	%r93, %r88, %r92;
	ld.shared.f32 	%f62, [%r93];
	fma.rn.f32 	%f63, %f61, %f62, 0f00000000;
	shl.b32 	%r94, %r83, 2;
	add.s32 	%r95, %r85, %r94;
	ld.shared.f32 	%f64, [%r95];
	shl.b32 	%r96, %r3, 2;
	add.s32 	%r97, %r88, %r96;
	ld.shared.f32 	%f65, [%r97];
	fma.rn.f32 	%f66, %f64, %f65, 0f00000000;
	ld.shared.f32 	%f67, [%r86+4];
	ld.shared.f32 	%f68, [%r89+20];
	fma.rn.f32 	%f69, %f67, %f68, %f60;
	ld.shared.f32 	%f70, [%r91+20];
	ld.shared.f32 	%f71, [%r93+20];
	fma.rn.f32 	%f72, %f70, %f71, %f63;
	ld.shared.f32 	%f73, [%r95+100];
	ld.shared.f32 	%f74, [%r97+20];
	fma.rn.f32 	%f75, %f73, %f74, %f66;
	ld.shared.f32 	%f76, [%r86+8];
	ld.shared.f32 	%f77, [%r89+40];
	fma.rn.f32 	%f78, %f76, %f77, %f69;
	ld.shared.f32 	%f79, [%r91+40];
	ld.shared.f32 	%f80, [%r93+40];
	fma.rn.f32 	%f81, %f79, %f80, %f72;
	ld.shared.f32 	%f82, [%r95+200];
	ld.shared.f32 	%f83, [%r97+40];
	fma.rn.f32 	%f84, %f82, %f83, %f75;
	ld.shared.f32 	%f85, [%r86+12];
	ld.shared.f32 	%f86, [%r89+60];
	fma.rn.f32 	%f87, %f85, %f86, %f78;
	ld.shared.f32 	%f88, [%r91+60];
	ld.shared.f32 	%f89, [%r93+60];
	fma.rn.f32 	%f90, %f88, %f89, %f81;
	ld.shared.f32 	%f91, [%r95+300];
	ld.shared.f32 	%f92, [%r97+60];
	fma.rn.f32 	%f93, %f91, %f92, %f84;
	ld.shared.f32 	%f94, [%r86+16];
	ld.shared.f32 	%f95, [%r89+80];
	fma.rn.f32 	%f96, %f94, %f95, %f87;
	ld.shared.f32 	%f97, [%r91+80];
	ld.shared.f32 	%f98, [%r93+80];
	fma.rn.f32 	%f99, %f97, %f98, %f90;
	ld.shared.f32 	%f100, [%r95+400];
	ld.shared.f32 	%f101, [%r97+80];
	fma.rn.f32 	%f102, %f100, %f101, %f93;
	shl.b32 	%r98, %r204, 7;
	add.s32 	%r9, %r98, %r2;
	cvta.to.global.u64 	%rd68, %rd29;
	mul.wide.s32 	%rd69, %r9, 4;
	add.s64 	%rd70, %rd68, %rd69;
	ld.global.nc.f32 	%f1, [%rd70];
	cvta.to.global.u64 	%rd71, %rd32;
	add.s64 	%rd72, %rd71, %rd69;
	ld.global.nc.f32 	%f2, [%rd72];
	cvta.to.global.u64 	%rd73, %rd35;
	add.s64 	%rd74, %rd73, %rd69;
	ld.global.nc.f32 	%f3, [%rd74];
	cvta.to.global.u64 	%rd75, %rd30;
	add.s64 	%rd76, %rd75, %rd69;
	ld.global.nc.f32 	%f4, [%rd76];
	cvta.to.global.u64 	%rd77, %rd33;
	add.s64 	%rd78, %rd77, %rd69;
	ld.global.nc.f32 	%f5, [%rd78];
	cvta.to.global.u64 	%rd79, %rd36;
	add.s64 	%rd80, %rd79, %rd69;
	ld.global.nc.f32 	%f6, [%rd80];
	cvta.to.global.u64 	%rd81, %rd31;
	add.s64 	%rd82, %rd81, %rd69;
	ld.global.nc.f32 	%f7, [%rd82];
	cvta.to.global.u64 	%rd83, %rd34;
	add.s64 	%rd84, %rd83, %rd69;
	ld.global.nc.f32 	%f8, [%rd84];
	cvta.to.global.u64 	%rd85, %rd37;
	add.s64 	%rd86, %rd85, %rd69;
	ld.global.nc.f32 	%f9, [%rd86];
	mul.f32 	%f103, %f5, %f9;
	mul.f32 	%f104, %f6, %f8;
	sub.f32 	%f105, %f103, %f104;
	mul.f32 	%f106, %f1, %f105;
	mul.f32 	%f107, %f2, %f9;
	mul.f32 	%f108, %f3, %f8;
	sub.f32 	%f109, %f107, %f108;
	mul.f32 	%f110, %f4, %f109;
	sub.f32 	%f111, %f106, %f110;
	mul.f32 	%f112, %f2, %f6;
	mul.f32 	%f113, %f3, %f5;
	sub.f32 	%f114, %f112, %f113;
	fma.rn.f32 	%f115, %f7, %f114, %f111;
	rcp.rn.f32 	%f10, %f115;
	mul.f32 	%f116, %f99, %f2;
	fma.rn.f32 	%f117, %f96, %f1, %f116;
	fma.rn.f32 	%f290, %f102, %f3, %f117;
	mul.f32 	%f118, %f99, %f5;
	fma.rn.f32 	%f119, %f96, %f4, %f118;
	fma.rn.f32 	%f289, %f102, %f6, %f119;
	mul.f32 	%f120, %f99, %f8;
	fma.rn.f32 	%f121, %f96, %f7, %f120;
	fma.rn.f32 	%f295, %f102, %f9, %f121;
	setp.eq.s32 	%p8, %r56, 0;
	@%p8 bra 	$L__BB0_17;
	mul.f32 	%f14, %f51, %f52;
	mul.f32 	%f122, %f14, 0f3F22F983;
	cvt.rni.s32.f32 	%r208, %f122;
	cvt.rn.f32.s32 	%f123, %r208;
	fma.rn.f32 	%f124, %f123, 0fBFC90FDA, %f14;
	fma.rn.f32 	%f125, %f123, 0fB3A22168, %f124;
	fma.rn.f32 	%f288, %f123, 0fA7C234C5, %f125;
	abs.f32 	%f16, %f14;
	setp.ltu.f32 	%p9, %f16, 0f47CE4780;
	@%p9 bra 	$L__BB0_16;
	setp.neu.f32 	%p10, %f16, 0f7F800000;
	@%p10 bra 	$L__BB0_11;
	mov.f32 	%f128, 0f00000000;
	mul.rn.f32 	%f288, %f14, %f128;
	mov.b32 	%r208, 0;
	bra.uni 	$L__BB0_16;
$L__BB0_11:
	mov.b32 	%r11, %f14;
	mov.b64 	%rd156, 0;
	mov.b32 	%r205, 0;
	mov.u64 	%rd154, __cudart_i2opi_f;
	shl.b32 	%r101, %r11, 8;
	or.b32  	%r102, %r101, -2147483648;
	mov.u64 	%rd155, %rd2;
$L__BB0_12:
	.pragma "nounroll";
	ld.global.nc.u32 	%r100, [%rd154];
	mad.wide.u32 	%rd89, %r100, %r102, %rd156;
	shr.u64 	%rd156, %rd89, 32;
	st.local.u32 	[%rd155], %rd89;
	add.s32 	%r205, %r205, 1;
	add.s64 	%rd155, %rd155, 4;
	add.s64 	%rd154, %rd154, 4;
	setp.ne.s32 	%p11, %r205, 6;
	@%p11 bra 	$L__BB0_12;
	shr.u32 	%r103, %r11, 23;
	st.local.u32 	[%rd2+24], %rd156;
	and.b32  	%r14, %r103, 31;
	and.b32  	%r104, %r103, 224;
	add.s32 	%r105, %r104, -128;
	shr.u32 	%r106, %r105, 5;
	mul.wide.u32 	%rd90, %r106, 4;
	sub.s64 	%rd11, %rd2, %rd90;
	ld.local.u32 	%r206, [%rd11+24];
	ld.local.u32 	%r207, [%rd11+20];
	setp.eq.s32 	%p12, %r14, 0;
	@%p12 bra 	$L__BB0_15;
	shf.l.wrap.b32 	%r206, %r207, %r206, %r14;
	ld.local.u32 	%r107, [%rd11+16];
	shf.l.wrap.b32 	%r207, %r107, %r207, %r14;
$L__BB0_15:
	shr.u32 	%r108, %r206, 30;
	shf.l.wrap.b32 	%r109, %r207, %r206, 2;
	shl.b32 	%r110, %r207, 2;
	shr.u32 	%r111, %r109, 31;
	add.s32 	%r112, %r111, %r108;
	neg.s32 	%r113, %r112;
	setp.lt.s32 	%p13, %r11, 0;
	selp.b32 	%r208, %r113, %r112, %p13;
	xor.b32  	%r114, %r109, %r11;
	shr.s32 	%r115, %r109, 31;
	xor.b32  	%r116, %r115, %r109;
	xor.b32  	%r117, %r115, %r110;
	cvt.u64.u32 	%rd91, %r116;
	shl.b64 	%rd92, %rd91, 32;
	cvt.u64.u32 	%rd93, %r117;
	or.b64  	%rd94, %rd92, %rd93;
	cvt.rn.f64.s64 	%fd1, %rd94;
	mul.f64 	%fd2, %fd1, 0d3BF921FB54442D19;
	cvt.rn.f32.f64 	%f126, %fd2;
	neg.f32 	%f127, %f126;
	setp.lt.s32 	%p14, %r114, 0;
	selp.f32 	%f288, %f127, %f126, %p14;
$L__BB0_16:
	mul.f32 	%f129, %f288, %f288;
	fma.rn.f32 	%f130, %f129, 0f37CBAC00, 0fBAB607ED;
	fma.rn.f32 	%f131, %f130, %f129, 0f3D2AAABB;
	fma.rn.f32 	%f132, %f131, %f129, 0fBEFFFFFF;
	fma.rn.f32 	%f133, %f132, %f129, 0f3F800000;
	fma.rn.f32 	%f134, %f129, %f288, 0f00000000;
	fma.rn.f32 	%f135, %f129, 0fB94D4153, 0f3C0885E4;
	fma.rn.f32 	%f136, %f135, %f129, 0fBE2AAAA8;
	fma.rn.f32 	%f137, %f136, %f134, %f288;
	and.b32  	%r119, %r208, 1;
	setp.eq.b32 	%p15, %r119, 1;
	selp.f32 	%f138, %f133, %f137, %p15;
	selp.f32 	%f139, %f137, %f133, %p15;
	and.b32  	%r120, %r208, 2;
	setp.eq.s32 	%p16, %r120, 0;
	neg.f32 	%f140, %f138;
	selp.f32 	%f141, %f138, %f140, %p16;
	add.s32 	%r121, %r208, 1;
	and.b32  	%r122, %r121, 2;
	setp.eq.s32 	%p17, %r122, 0;
	neg.f32 	%f142, %f139;
	selp.f32 	%f143, %f139, %f142, %p17;
	mul.f32 	%f144, %f52, %f53;
	mul.f32 	%f145, %f290, %f141;
	fma.rn.f32 	%f146, %f289, %f143, %f145;
	mul.f32 	%f147, %f289, %f141;
	mul.f32 	%f148, %f290, %f143;
	sub.f32 	%f149, %f147, %f148;
	mad.lo.s32 	%r123, %r204, -3, %r9;
	cvta.to.global.u64 	%rd95, %rd49;
	mul.wide.s32 	%rd96, %r123, 4;
	add.s64 	%rd97, %rd95, %rd96;
	ld.global.f32 	%f150, [%rd97];
	cvta.to.global.u64 	%rd98, %rd50;
	add.s64 	%rd99, %rd98, %rd96;
	ld.global.f32 	%f151, [%rd99];
	fma.rn.f32 	%f152, %f150, %f143, %f290;
	fma.rn.f32 	%f290, %f151, %f141, %f152;
	mul.f32 	%f153, %f150, %f141;
	sub.f32 	%f154, %f289, %f153;
	fma.rn.f32 	%f289, %f151, %f143, %f154;
	fma.rn.f32 	%f155, %f144, %f146, %f150;
	st.global.f32 	[%rd97], %f155;
	ld.global.f32 	%f156, [%rd99];
	fma.rn.f32 	%f157, %f144, %f149, %f156;
	st.global.f32 	[%rd99], %f157;
$L__BB0_17:
	ld.param.u64 	%rd149, [_Z30outer_core_impl_kernel_forwardiPKiS0_iiiPKfPfS2_S2_S2_S2_S2_S2_S2_S2_S2_S2_S2_S2_S2_S2_iS2_S2_S2_S2_S2_S2_ifffS3_S3_i_param_25];
	ld.param.u64 	%rd148, [_Z30outer_core_impl_kernel_forwardiPKiS0_iiiPKfPfS2_S2_S2_S2_S2_S2_S2_S2_S2_S2_S2_S2_S2_S2_iS2_S2_S2_S2_S2_S2_ifffS3_S3_i_param_24];
	ld.param.u64 	%rd147, [_Z30outer_core_impl_kernel_forwardiPKiS0_iiiPKfPfS2_S2_S2_S2_S2_S2_S2_S2_S2_S2_S2_S2_S2_S2_iS2_S2_S2_S2_S2_S2_ifffS3_S3_i_param_23];
	cvta.to.global.u64 	%rd100, %rd147;
	shl.b64 	%rd101, %rd4, 2;
	add.s64 	%rd102, %rd100, %rd101;
	ld.global.nc.f32 	%f24, [%rd102];
	cvta.to.global.u64 	%rd103, %rd148;
	add.s64 	%rd104, %rd103, %rd101;
	ld.global.nc.f32 	%f25, [%rd104];
	cvta.to.global.u64 	%rd105, %rd149;
	add.s64 	%rd106, %rd105, %rd101;
	ld.global.nc.f32 	%f26, [%rd106];
	mul.f32 	%f158, %f25, 0f3F22F983;
	cvt.rni.s32.f32 	%r212, %f158;
	cvt.rn.f32.s32 	%f159, %r212;
	fma.rn.f32 	%f160, %f159, 0fBFC90FDA, %f25;
	fma.rn.f32 	%f161, %f159, 0fB3A22168, %f160;
	fma.rn.f32 	%f291, %f159, 0fA7C234C5, %f161;
	abs.f32 	%f28, %f25;
	setp.ltu.f32 	%p18, %f28, 0f47CE4780;
	@%p18 bra 	$L__BB0_25;
	setp.neu.f32 	%p19, %f28, 0f7F800000;
	@%p19 bra 	$L__BB0_20;
	mov.f32 	%f164, 0f00000000;
	mul.rn.f32 	%f291, %f25, %f164;
	mov.b32 	%r212, 0;
	bra.uni 	$L__BB0_25;
$L__BB0_20:
	mov.b32 	%r24, %f25;
	shl.b32 	%r125, %r24, 8;
	or.b32  	%r25, %r125, -2147483648;
	mov.b64 	%rd159, 0;
	mov.b32 	%r209, 0;
	mov.u64 	%rd157, __cudart_i2opi_f;
	mov.u64 	%rd158, %rd2;
$L__BB0_21:
	.pragma "nounroll";
	ld.global.nc.u32 	%r126, [%rd157];
	mad.wide.u32 	%rd109, %r126, %r25, %rd159;
	shr.u64 	%rd159, %rd109, 32;
	st.local.u32 	[%rd158], %rd109;
	add.s32 	%r209, %r209, 1;
	add.s64 	%rd158, %rd158, 4;
	add.s64 	%rd157, %rd157, 4;
	setp.ne.s32 	%p20, %r209, 6;
	@%p20 bra 	$L__BB0_21;
	shr.u32 	%r127, %r24, 23;
	st.local.u32 	[%rd2+24], %rd159;
	and.b32  	%r28, %r127, 31;
	and.b32  	%r128, %r127, 224;
	add.s32 	%r129, %r128, -128;
	shr.u32 	%r130, %r129, 5;
	mul.wide.u32 	%rd110, %r130, 4;
	sub.s64 	%rd18, %rd2, %rd110;
	ld.local.u32 	%r210, [%rd18+24];
	ld.local.u32 	%r211, [%rd18+20];
	setp.eq.s32 	%p21, %r28, 0;
	@%p21 bra 	$L__BB0_24;
	shf.l.wrap.b32 	%r210, %r211, %r210, %r28;
	ld.local.u32 	%r131, [%rd18+16];
	shf.l.wrap.b32 	%r211, %r131, %r211, %r28;
$L__BB0_24:
	shr.u32 	%r132, %r210, 30;
	shf.l.wrap.b32 	%r133, %r211, %r210, 2;
	shl.b32 	%r134, %r211, 2;
	shr.u32 	%r135, %r133, 31;
	add.s32 	%r136, %r135, %r132;
	neg.s32 	%r137, %r136;
	setp.lt.s32 	%p22, %r24, 0;
	selp.b32 	%r212, %r137, %r136, %p22;
	xor.b32  	%r138, %r133, %r24;
	shr.s32 	%r139, %r133, 31;
	xor.b32  	%r140, %r139, %r133;
	xor.b32  	%r141, %r139, %r134;
	cvt.u64.u32 	%rd111, %r140;
	shl.b64 	%rd112, %rd111, 32;
	cvt.u64.u32 	%rd113, %r141;
	or.b64  	%rd114, %rd112, %rd113;
	cvt.rn.f64.s64 	%fd3, %rd114;
	mul.f64 	%fd4, %fd3, 0d3BF921FB54442D19;
	cvt.rn.f32.f64 	%f162, %fd4;
	neg.f32 	%f163, %f162;
	setp.lt.s32 	%p23, %r138, 0;
	selp.f32 	%f291, %f163, %f162, %p23;
$L__BB0_25:
	mul.f32 	%f165, %f291, %f291;
	fma.rn.f32 	%f166, %f165, 0f37CBAC00, 0fBAB607ED;
	fma.rn.f32 	%f167, %f166, %f165, 0f3D2AAABB;
	fma.rn.f32 	%f168, %f167, %f165, 0fBEFFFFFF;
	fma.rn.f32 	%f169, %f168, %f165, 0f3F800000;
	fma.rn.f32 	%f170, %f165, %f291, 0f00000000;
	fma.rn.f32 	%f171, %f165, 0fB94D4153, 0f3C0885E4;
	fma.rn.f32 	%f172, %f171, %f165, 0fBE2AAAA8;
	fma.rn.f32 	%f173, %f172, %f170, %f291;
	and.b32  	%r143, %r212, 1;
	setp.eq.b32 	%p24, %r143, 1;
	selp.f32 	%f174, %f169, %f173, %p24;
	selp.f32 	%f175, %f173, %f169, %p24;
	and.b32  	%r144, %r212, 2;
	setp.eq.s32 	%p25, %r144, 0;
	neg.f32 	%f176, %f174;
	selp.f32 	%f32, %f174, %f176, %p25;
	add.s32 	%r145, %r212, 1;
	and.b32  	%r146, %r145, 2;
	setp.eq.s32 	%p26, %r146, 0;
	neg.f32 	%f177, %f175;
	selp.f32 	%f33, %f175, %f177, %p26;
	mul.f32 	%f178, %f26, 0f3F22F983;
	cvt.rni.s32.f32 	%r216, %f178;
	cvt.rn.f32.s32 	%f179, %r216;
	fma.rn.f32 	%f180, %f179, 0fBFC90FDA, %f26;
	fma.rn.f32 	%f181, %f179, 0fB3A22168, %f180;
	fma.rn.f32 	%f292, %f179, 0fA7C234C5, %f181;
	abs.f32 	%f35, %f26;
	setp.ltu.f32 	%p27, %f35, 0f47CE4780;
	@%p27 bra 	$L__BB0_33;
	setp.neu.f32 	%p28, %f35, 0f7F800000;
	@%p28 bra 	$L__BB0_28;
	mov.f32 	%f184, 0f00000000;
	mul.rn.f32 	%f292, %f26, %f184;
	mov.b32 	%r216, 0;
	bra.uni 	$L__BB0_33;
$L__BB0_28:
	mov.b32 	%r38, %f26;
	shl.b32 	%r148, %r38, 8;
	or.b32  	%r39, %r148, -2147483648;
	mov.b64 	%rd162, 0;
	mov.b32 	%r213, 0;
	mov.u64 	%rd160, __cudart_i2opi_f;
	mov.u64 	%rd161, %rd2;
$L__BB0_29:
	.pragma "nounroll";
	ld.global.nc.u32 	%r149, [%rd160];
	mad.wide.u32 	%rd117, %r149, %r39, %rd162;
	shr.u64 	%rd162, %rd117, 32;
	st.local.u32 	[%rd161], %rd117;
	add.s32 	%r213, %r213, 1;
	add.s64 	%rd161, %rd161, 4;
	add.s64 	%rd160, %rd160, 4;
	setp.ne.s32 	%p29, %r213, 6;
	@%p29 bra 	$L__BB0_29;
	shr.u32 	%r150, %r38, 23;
	st.local.u32 	[%rd2+24], %rd162;
	and.b32  	%r42, %r150, 31;
	and.b32  	%r151, %r150, 224;
	add.s32 	%r152, %r151, -128;
	shr.u32 	%r153, %r152, 5;
	mul.wide.u32 	%rd118, %r153, 4;
	sub.s64 	%rd25, %rd2, %rd118;
	ld.local.u32 	%r214, [%rd25+24];
	ld.local.u32 	%r215, [%rd25+20];
	setp.eq.s32 	%p30, %r42, 0;
	@%p30 bra 	$L__BB0_32;
	shf.l.wrap.b32 	%r214, %r215, %r214, %r42;
	ld.local.u32 	%r154, [%rd25+16];
	shf.l.wrap.b32 	%r215, %r154, %r215, %r42;
$L__BB0_32:
	shr.u32 	%r155, %r214, 30;
	shf.l.wrap.b32 	%r156, %r215, %r214, 2;
	shl.b32 	%r157, %r215, 2;
	shr.u32 	%r158, %r156, 31;
	add.s32 	%r159, %r158, %r155;
	neg.s32 	%r160, %r159;
	setp.lt.s32 	%p31, %r38, 0;
	selp.b32 	%r216, %r160, %r159, %p31;
	xor.b32  	%r161, %r156, %r38;
	shr.s32 	%r162, %r156, 31;
	xor.b32  	%r163, %r162, %r156;
	xor.b32  	%r164, %r162, %r157;
	cvt.u64.u32 	%rd119, %r163;
	shl.b64 	%rd120, %rd119, 32;
	cvt.u64.u32 	%rd121, %r164;
	or.b64  	%rd122, %rd120, %rd121;
	cvt.rn.f64.s64 	%fd5, %rd122;
	mul.f64 	%fd6, %fd5, 0d3BF921FB54442D19;
	cvt.rn.f32.f64 	%f182, %fd6;
	neg.f32 	%f183, %f182;
	setp.lt.s32 	%p32, %r161, 0;
	selp.f32 	%f292, %f183, %f182, %p32;
$L__BB0_33:
	mul.f32 	%f185, %f292, %f292;
	fma.rn.f32 	%f186, %f185, 0f37CBAC00, 0fBAB607ED;
	fma.rn.f32 	%f187, %f186, %f185, 0f3D2AAABB;
	fma.rn.f32 	%f188, %f187, %f185, 0fBEFFFFFF;
	fma.rn.f32 	%f189, %f188, %f185, 0f3F800000;
	fma.rn.f32 	%f190, %f185, %f292, 0f00000000;
	fma.rn.f32 	%f191, %f185, 0fB94D4153, 0f3C0885E4;
	fma.rn.f32 	%f192, %f191, %f185, 0fBE2AAAA8;
	fma.rn.f32 	%f193, %f192, %f190, %f292;
	and.b32  	%r166, %r216, 1;
	setp.eq.b32 	%p33, %r166, 1;
	selp.f32 	%f194, %f189, %f193, %p33;
	selp.f32 	%f195, %f193, %f189, %p33;
	and.b32  	%r167, %r216, 2;
	setp.eq.s32 	%p34, %r167, 0;
	neg.f32 	%f196, %f194;
	selp.f32 	%f39, %f194, %f196, %p34;
	add.s32 	%r168, %r216, 1;
	and.b32  	%r169, %r168, 2;
	setp.eq.s32 	%p35, %r169, 0;
	neg.f32 	%f197, %f195;
	selp.f32 	%f40, %f195, %f197, %p35;
	mul.f32 	%f198, %f24, 0f45C71800;
	mul.f32 	%f199, %f198, 0f41200000;
	cvt.rni.f32.f32 	%f200, %f199;
	add.f32 	%f201, %f200, 0fBF800000;
	cvt.rzi.s32.f32 	%r51, %f201;
	setp.ne.s32 	%p36, %r55, 0;
	@%p36 bra 	$L__BB0_35;
	ld.param.u64 	%rd150, [_Z30outer_core_impl_kernel_forwardiPKiS0_iiiPKfPfS2_S2_S2_S2_S2_S2_S2_S2_S2_S2_S2_S2_S2_S2_iS2_S2_S2_S2_S2_S2_ifffS3_S3_i_param_26];
	mul.f32 	%f212, %f32, %f40;
	cvta.to.global.u64 	%rd129, %rd150;
	mul.wide.s32 	%rd130, %r51, 4;
	add.s64 	%rd131, %rd129, %rd130;
	ld.global.nc.f32 	%f213, [%rd131];
	mul.f32 	%f214, %f212, %f213;
	mul.f32 	%f215, %f32, %f39;
	mul.f32 	%f216, %f215, %f213;
	mul.f32 	%f217, %f33, %f213;
	shl.b32 	%r170, %r2, 2;
	mov.u32 	%r171, _ZZ30outer_core_impl_kernel_forwardiPKiS0_iiiPKfPfS2_S2_S2_S2_S2_S2_S2_S2_S2_S2_S2_S2_S2_S2_iS2_S2_S2_S2_S2_S2_ifffS3_S3_iE11s_dummy_loc;
	add.s32 	%r172, %r171, %r170;
	ld.shared.f32 	%f218, [%r172];
	fma.rn.f32 	%f290, %f218, %f214, %f290;
	fma.rn.f32 	%f289, %f218, %f216, %f289;
	fma.rn.f32 	%f295, %f218, %f217, %f295;
	bra.uni 	$L__BB0_36;
$L__BB0_35:
	ld.param.u64 	%rd152, [_Z30outer_core_impl_kernel_forwardiPKiS0_iiiPKfPfS2_S2_S2_S2_S2_S2_S2_S2_S2_S2_S2_S2_S2_S2_iS2_S2_S2_S2_S2_S2_ifffS3_S3_i_param_28];
	ld.param.u64 	%rd151, [_Z30outer_core_impl_kernel_forwardiPKiS0_iiiPKfPfS2_S2_S2_S2_S2_S2_S2_S2_S2_S2_S2_S2_S2_S2_iS2_S2_S2_S2_S2_S2_ifffS3_S3_i_param_27];
	mul.f32 	%f202, %f32, %f40;
	mul.f32 	%f203, %f32, %f39;
	cvta.to.global.u64 	%rd123, %rd151;
	mul.wide.s32 	%rd124, %r51, 4;
	add.s64 	%rd125, %rd123, %rd124;
	ld.global.nc.f32 	%f204, [%rd125];
	mul.f32 	%f205, %f10, %f204;
	cvta.to.global.u64 	%rd126, %rd152;
	mul.wide.u32 	%rd127, %r2, 4;
	add.s64 	%rd128, %rd126, %rd127;
	ld.global.nc.f32 	%f206, [%rd128];
	mul.f32 	%f207, %f205, %f206;
	mul.f32 	%f208, %f289, %f203;
	fma.rn.f32 	%f209, %f290, %f202, %f208;
	fma.rn.f32 	%f210, %f295, %f33, %f209;
	mul.f32 	%f297, %f210, %f207;
$L__BB0_36:
	mul.f32 	%f219, %f1, %f290;
	fma.rn.f32 	%f220, %f4, %f289, %f219;
	fma.rn.f32 	%f221, %f7, %f295, %f220;
	mul.f32 	%f222, %f10, %f221;
	shl.b32 	%r173, %r2, 2;
	mov.u32 	%r174, _ZZ30outer_core_impl_kernel_forwardiPKiS0_iiiPKfPfS2_S2_S2_S2_S2_S2_S2_S2_S2_S2_S2_S2_S2_S2_iS2_S2_S2_S2_S2_S2_ifffS3_S3_iE7s_temp1;
	add.s32 	%r175, %r174, %r173;
	st.shared.f32 	[%r175], %f222;
	mul.f32 	%f223, %f2, %f290;
	fma.rn.f32 	%f224, %f5, %f289, %f223;
	fma.rn.f32 	%f225, %f8, %f295, %f224;
	mul.f32 	%f226, %f10, %f225;
	mov.u32 	%r176, _ZZ30outer_core_impl_kernel_forwardiPKiS0_iiiPKfPfS2_S2_S2_S2_S2_S2_S2_S2_S2_S2_S2_S2_S2_S2_iS2_S2_S2_S2_S2_S2_ifffS3_S3_iE7s_temp2;
	add.s32 	%r177, %r176, %r173;
	st.shared.f32 	[%r177], %f226;
	mul.f32 	%f227, %f3, %f290;
	fma.rn.f32 	%f228, %f6, %f289, %f227;
	fma.rn.f32 	%f229, %f9, %f295, %f228;
	mul.f32 	%f230, %f10, %f229;
	mov.u32 	%r178, _ZZ30outer_core_impl_kernel_forwardiPKiS0_iiiPKfPfS2_S2_S2_S2_S2_S2_S2_S2_S2_S2_S2_S2_S2_S2_iS2_S2_S2_S2_S2_S2_ifffS3_S3_iE7s_temp3;
	add.s32 	%r179, %r178, %r173;
	st.shared.f32 	[%r179], %f230;
$L__BB0_37:
	bar.sync 	0;
	@%p4 bra 	$L__BB0_43;
	mul.lo.s32 	%r180, %r3, 25;
	mul.lo.s32 	%r181, %r4, 5;
	add.s32 	%r182, %r181, %r180;
	add.s32 	%r183, %r5, %r180;
	add.s32 	%r184, %r5, %r181;
	mul.lo.s32 	%r185, %r3, 5;
	shl.b32 	%r186, %r182, 2;
	mov.u32 	%r187, _ZZ30outer_core_impl_kernel_forwardiPKiS0_iiiPKfPfS2_S2_S2_S2_S2_S2_S2_S2_S2_S2_S2_S2_S2_S2_iS2_S2_S2_S2_S2_S2_ifffS3_S3_iE7s_temp1;
	add.s32 	%r188, %r187, %r186;
	ld.shared.f32 	%f231, [%r188];
	mov.u32 	%r189, _ZZ30outer_core_impl_kernel_forwardiPKiS0_iiiPKfPfS2_S2_S2_S2_S2_S2_S2_S2_S2_S2_S2_S2_S2_S2_iS2_S2_S2_S2_S2_S2_ifffS3_S3_iE16sh_hprimewgll_xx;
	mad.lo.s32 	%r190, %r5, 20, %r189;
	ld.shared.f32 	%f232, [%r190];
	fma.rn.f32 	%f233, %f231, %f232, 0f00000000;
	shl.b32 	%r191, %r183, 2;
	mov.u32 	%r192, _ZZ30outer_core_impl_kernel_forwardiPKiS0_iiiPKfPfS2_S2_S2_S2_S2_S2_S2_S2_S2_S2_S2_S2_S2_S2_iS2_S2_S2_S2_S2_S2_ifffS3_S3_iE7s_temp2;
	add.s32 	%r193, %r192, %r191;
	ld.shared.f32 	%f234, [%r193];
	shl.b32 	%r194, %r181, 2;
	add.s32 	%r195, %r189, %r194;
	ld.shared.f32 	%f235, [%r195];
	fma.rn.f32 	%f236, %f234, %f235, 0f00000000;
	shl.b32 	%r196, %r184, 2;
	mov.u32 	%r197, _ZZ30outer_core_impl_kernel_forwardiPKiS0_iiiPKfPfS2_S2_S2_S2_S2_S2_S2_S2_S2_S2_S2_S2_S2_S2_iS2_S2_S2_S2_S2_S2_ifffS3_S3_iE7s_temp3;
	add.s32 	%r198, %r197, %r196;
	ld.shared.f32 	%f237, [%r198];
	shl.b32 	%r199, %r185, 2;
	add.s32 	%r200, %r189, %r199;
	ld.shared.f32 	%f238, [%r200];
	fma.rn.f32 	%f239, %f237, %f238, 0f00000000;
	ld.shared.f32 	%f240, [%r188+4];
	ld.shared.f32 	%f241, [%r190+4];
	fma.rn.f32 	%f242, %f240, %f241, %f233;
	ld.shared.f32 	%f243, [%r193+20];
	ld.shared.f32 	%f244, [%r195+4];
	fma.rn.f32 	%f245, %f243, %f244, %f236;
	ld.shared.f32 	%f246, [%r198+100];
	ld.shared.f32 	%f247, [%r200+4];
	fma.rn.f32 	%f248, %f246, %f247, %f239;
	ld.shared.f32 	%f249, [%r188+8];
	ld.shared.f32 	%f250, [%r190+8];
	fma.rn.f32 	%f251, %f249, %f250, %f242;
	ld.shared.f32 	%f252, [%r193+40];
	ld.shared.f32 	%f253, [%r195+8];
	fma.rn.f32 	%f254, %f252, %f253, %f245;
	ld.shared.f32 	%f255, [%r198+200];
	ld.shared.f32 	%f256, [%r200+8];
	fma.rn.f32 	%f257, %f255, %f256, %f248;
	ld.shared.f32 	%f258, [%r188+12];
	ld.shared.f32 	%f259, [%r190+12];
	fma.rn.f32 	%f260, %f258, %f259, %f251;
	ld.shared.f32 	%f261, [%r193+60];
	ld.shared.f32 	%f262, [%r195+12];
	fma.rn.f32 	%f263, %f261, %f262, %f254;
	ld.shared.f32 	%f264, [%r198+300];
	ld.shared.f32 	%f265, [%r200+12];
	fma.rn.f32 	%f266, %f264, %f265, %f257;
	ld.shared.f32 	%f267, [%r188+16];
	ld.shared.f32 	%f268, [%r190+16];
	fma.rn.f32 	%f269, %f267, %f268, %f260;
	ld.shared.f32 	%f270, [%r193+80];
	ld.shared.f32 	%f271, [%r195+16];
	fma.rn.f32 	%f272, %f270, %f271, %f263;
	ld.shared.f32 	%f273, [%r198+400];
	ld.shared.f32 	%f274, [%r200+16];
	fma.rn.f32 	%f275, %f273, %f274, %f266;
	add.s32 	%r201, %r185, %r4;
	cvta.to.global.u64 	%rd132, %rd42;
	mul.wide.s32 	%rd133, %r201, 4;
	add.s64 	%rd134, %rd132, %rd133;
	ld.global.nc.f32 	%f276, [%rd134];
	mad.lo.s32 	%r202, %r3, -20, %r183;
	cvta.to.global.u64 	%rd135, %rd41;
	mul.wide.s32 	%rd136, %r202, 4;
	add.s64 	%rd137, %rd135, %rd136;
	ld.global.nc.f32 	%f277, [%rd137];
	mul.f32 	%f278, %f272, %f277;
	fma.rn.f32 	%f279, %f269, %f276, %f278;
	cvta.to.global.u64 	%rd138, %rd40;
	mul.wide.s32 	%rd139, %r184, 4;
	add.s64 	%rd140, %rd138, %rd139;
	ld.global.nc.f32 	%f280, [%rd140];
	fma.rn.f32 	%f281, %f275, %f280, %f279;
	neg.f32 	%f282, %f281;
	setp.eq.s32 	%p38, %r55, 0;
	sub.f32 	%f283, %f297, %f281;
	selp.f32 	%f50, %f282, %f283, %p38;
	setp.eq.s32 	%p39, %r54, 0;
	@%p39 bra 	$L__BB0_42;
	setp.lt.s32 	%p40, %r57, 1001;
	@%p40 bra 	$L__BB0_41;
	shl.b64 	%rd143, %rd4, 2;
	add.s64 	%rd144, %rd1, %rd143;
	ld.global.f32 	%f285, [%rd144];
	add.f32 	%f286, %f50, %f285;
	st.global.f32 	[%rd144], %f286;
	bra.uni 	$L__BB0_43;
$L__BB0_41:
	shl.b64 	%rd141, %rd4, 2;
	add.s64 	%rd142, %rd1, %rd141;
	atom.global.add.f32 	%f284, [%rd142], %f50;
	bra.uni 	$L__BB0_43;
$L__BB0_42:
	shl.b64 	%rd145, %rd4, 2;
	add.s64 	%rd146, %rd1, %rd145;
	atom.global.add.f32 	%f287, [%rd146], %f50;
$L__BB0_43:
	ret;

}


// ===== COMPILED SASS (sm_100) =====

	.target	sm_100

	.elftype	@"ET_EXEC"


//--------------------- .note.nv.tkinfo           --------------------------
	.section	.note.nv.tkinfo,"",@"SHT_NOTE"
	.sectionflags	@"SHF_NOTE_NV_TKINFO"
	.tkinfo
        /*0018*/ 	.word	0x00000002
        /*0030*/ 	.string	""
        /*0030*/ 	.string	"ptxas"
        /*0030*/ 	.string	"Cuda compilation tools, release 13.0, V13.0.88"
        /*0030*/ 	.string	"Build cuda_13.0.r13.0/compiler.36424714_0"
        /*0030*/ 	.string	"-arch sm_100 -m 64 "



//--------------------- .note.nv.cuinfo           --------------------------
	.section	.note.nv.cuinfo,"",@"SHT_NOTE"
	.sectionflags	@"SHF_NOTE_NV_CUINFO"
        /*0018*/ 	.short	0x0002
        /*001a*/ 	.short	0x0064
        /*001c*/ 	.short	0x0082
	.zero		2


//--------------------- .nv.info                  --------------------------
	.section	.nv.info,"",@"SHT_CUDA_INFO"
	.align	4


	//----- nvinfo : EIATTR_REGCOUNT
	.align		4
        /*0000*/ 	.byte	0x04, 0x2f
        /*0002*/ 	.short	(.L_2 - .L_1)
	.align		4
.L_1:
        /*0004*/ 	.word	index@(_Z30outer_core_impl_kernel_forwardiPKiS0_iiiPKfPfS2_S2_S2_S2_S2_S2_S2_S2_S2_S2_S2_S2_S2_S2_iS2_S2_S2_S2_S2_S2_ifffS3_S3_i)
        /*0008*/ 	.word	0x00000028


	//----- nvinfo : EIATTR_FRAME_SIZE
	.align		4
.L_2:
        /*000c*/ 	.byte	0x04, 0x11
        /*000e*/ 	.short	(.L_4 - .L_3)
	.align		4
.L_3:
        /*0010*/ 	.word	index@($__internal_0_$__cuda_sm20_rcp_rn_f32_slowpath)
        /*0014*/ 	.word	0x00000000


	//----- nvinfo : EIATTR_FRAME_SIZE
	.align		4
.L_4:
        /*0018*/ 	.byte	0x04, 0x11
        /*001a*/ 	.short	(.L_6 - .L_5)
	.align		4
.L_5:
        /*001c*/ 	.word	index@(_Z30outer_core_impl_kernel_forwardiPKiS0_iiiPKfPfS2_S2_S2_S2_S2_S2_S2_S2_S2_S2_S2_S2_S2_S2_iS2_S2_S2_S2_S2_S2_ifffS3_S3_i)
        /*0020*/ 	.word	0x00000000


	//----- nvinfo : EIATTR_MIN_STACK_SIZE
	.align		4
.L_6:
        /*0024*/ 	.byte	0x04, 0x12
        /*0026*/ 	.short	(.L_8 - .L_7)
	.align		4
.L_7:
        /*0028*/ 	.word	index@(_Z30outer_core_impl_kernel_forwardiPKiS0_iiiPKfPfS2_S2_S2_S2_S2_S2_S2_S2_S2_S2_S2_S2_S2_S2_iS2_S2_S2_S2_S2_S2_ifffS3_S3_i)
        /*002c*/ 	.word	0x00000000
.L_8:


//--------------------- .nv.compat                --------------------------
	.section	.nv.compat,"",@"SHT_CUDA_COMPAT_INFO"
	.align	4
        /*0000*/ 	.byte	0x02, 0x09, 0x00, 0x00, 0x02, 0x02, 0x01, 0x00, 0x02, 0x05, 0x05, 0x00, 0x03, 0x07, 0x01, 0x01
        /*0010*/ 	.byte	0x02, 0x03, 0x00, 0x00, 0x02, 0x06, 0x01, 0x00, 0x04, 0x0b, 0x08, 0x00, 0x01, 0x00, 0x00, 0x00
        /*0020*/ 	.byte	0x00, 0x00, 0x00, 0x00


//--------------------- .nv.info._Z30outer_core_impl_kernel_forwardiPKiS0_iiiPKfPfS2_S2_S2_S2_S2_S2_S2_S2_S2_S2_S2_S2_S2_S2_iS2_S2_S2_S2_S2_S2_ifffS3_S3_i --------------------------
	.section	.nv.info._Z30outer_core_impl_kernel_forwardiPKiS0_iiiPKfPfS2_S2_S2_S2_S2_S2_S2_S2_S2_S2_S2_S2_S2_S2_iS2_S2_S2_S2_S2_S2_ifffS3_S3_i,"",@"SHT_CUDA_INFO"
	.sectionflags	@""
	.align	4


	//----- nvinfo : EIATTR_CUDA_API_VERSION
	.align		4
        /*0000*/ 	.byte	0x04, 0x37
        /*0002*/ 	.short	(.L_10 - .L_9)
.L_9:
        /*0004*/ 	.word	0x00000082


	//----- nvinfo : EIATTR_KPARAM_INFO
	.align		4
.L_10:
        /*0008*/ 	.byte	0x04, 0x17
        /*000a*/ 	.short	(.L_12 - .L_11)
.L_11:
        /*000c*/ 	.word	0x00000000
        /*0010*/ 	.short	0x0023
        /*0012*/ 	.short	0x0100
        /*0014*/ 	.byte	0x00, 0xf0, 0x11, 0x00


	//----- nvinfo : EIATTR_KPARAM_INFO
	.align		4
.L_12:
        /*0018*/ 	.byte	0x04, 0x17
        /*001a*/ 	.short	(.L_14 - .L_13)
.L_13:
        /*001c*/ 	.word	0x00000000
        /*0020*/ 	.short	0x0022
        /*0022*/ 	.short	0x00f8
        /*0024*/ 	.byte	0x00, 0xf5, 0x21, 0x00


	//----- nvinfo : EIATTR_KPARAM_INFO
	.align		4
.L_14:
        /*0028*/ 	.byte	0x04, 0x17
        /*002a*/ 	.short	(.L_16 - .L_15)
.L_15:
        /*002c*/ 	.word	0x00000000
        /*0030*/ 	.short	0x0021
        /*0032*/ 	.short	0x00f0
        /*0034*/ 	.byte	0x00, 0xf5, 0x21, 0x00


	//----- nvinfo : EIATTR_KPARAM_INFO
	.align		4
.L_16:
        /*0038*/ 	.byte	0x04, 0x17
        /*003a*/ 	.short	(.L_18 - .L_17)
.L_17:
        /*003c*/ 	.word	0x00000000
        /*0040*/ 	.short	0x0020
        /*0042*/ 	.short	0x00ec
        /*0044*/ 	.byte	0x00, 0xf0, 0x11, 0x00


	//----- nvinfo : EIATTR_KPARAM_INFO
	.align		4
.L_18:
        /*0048*/ 	.byte	0x04, 0x17
        /*004a*/ 	.short	(.L_20 - .L_19)
.L_19:
        /*004c*/ 	.word	0x00000000
        /*0050*/ 	.short	0x001f
        /*0052*/ 	.short	0x00e8
        /*0054*/ 	.byte	0x00, 0xf0, 0x11, 0x00


	//----- nvinfo : EIATTR_KPARAM_INFO
	.align		4
.L_20:
        /*0058*/ 	.byte	0x04, 0x17
        /*005a*/ 	.short	(.L_22 - .L_21)
.L_21:
        /*005c*/ 	.word	0x00000000
        /*0060*/ 	.short	0x001e
        /*0062*/ 	.short	0x00e4
        /*0064*/ 	.byte	0x00, 0xf0, 0x11, 0x00


	//----- nvinfo : EIATTR_KPARAM_INFO
	.align		4
.L_22:
        /*0068*/ 	.byte	0x04, 0x17
        /*006a*/ 	.short	(.L_24 - .L_23)
.L_23:
        /*006c*/ 	.word	0x00000000
        /*0070*/ 	.short	0x001d
        /*0072*/ 	.short	0x00e0
        /*0074*/ 	.byte	0x00, 0xf0, 0x11, 0x00


	//----- nvinfo : EIATTR_KPARAM_INFO
	.align		4
.L_24:
        /*0078*/ 	.byte	0x04, 0x17
        /*007a*/ 	.short	(.L_26 - .L_25)
.L_25:
        /*007c*/ 	.word	0x00000000
        /*0080*/ 	.short	0x001c
        /*0082*/ 	.short	0x00d8
        /*0084*/ 	.byte	0x00, 0xf5, 0x21, 0x00


	//----- nvinfo : EIATTR_KPARAM_INFO
	.align		4
.L_26:
        /*0088*/ 	.byte	0x04, 0x17
        /*008a*/ 	.short	(.L_28 - .L_27)
.L_27:
        /*008c*/ 	.word	0x00000000
        /*0090*/ 	.short	0x001b
        /*0092*/ 	.short	0x00d0
        /*0094*/ 	.byte	0x00, 0xf5, 0x21, 0x00


	//----- nvinfo : EIATTR_KPARAM_INFO
	.align		4
.L_28:
        /*0098*/ 	.byte	0x04, 0x17
        /*009a*/ 	.short	(.L_30 - .L_29)
.L_29:
        /*009c*/ 	.word	0x00000000
        /*00a0*/ 	.short	0x001a
        /*00a2*/ 	.short	0x00c8
        /*00a4*/ 	.byte	0x00, 0xf5, 0x21, 0x00


	//----- nvinfo : EIATTR_KPARAM_INFO
	.align		4
.L_30:
        /*00a8*/ 	.byte	0x04, 0x17
        /*00aa*/ 	.short	(.L_32 - .L_31)
.L_31:
        /*00ac*/ 	.word	0x00000000
        /*00b0*/ 	.short	0x0019
        /*00b2*/ 	.short	0x00c0
        /*00b4*/ 	.byte	0x00, 0xf5, 0x21, 0x00


	//----- nvinfo : EIATTR_KPARAM_INFO
	.align		4
.L_32:
        /*00b8*/ 	.byte	0x04, 0x17
        /*00ba*/ 	.short	(.L_34 - .L_33)
.L_33:
        /*00bc*/ 	.word	0x00000000
        /*00c0*/ 	.short	0x0018
        /*00c2*/ 	.short	0x00b8
        /*00c4*/ 	.byte	0x00, 0xf5, 0x21, 0x00


	//----- nvinfo : EIATTR_KPARAM_INFO
	.align		4
.L_34:
        /*00c8*/ 	.byte	0x04, 0x17
        /*00ca*/ 	.short	(.L_36 - .L_35)
.L_35:
        /*00cc*/ 	.word	0x00000000
        /*00d0*/ 	.short	0x0017
        /*00d2*/ 	.short	0x00b0
        /*00d4*/ 	.byte	0x00, 0xf5, 0x21, 0x00


	//----- nvinfo : EIATTR_KPARAM_INFO
	.align		4
.L_36:
        /*00d8*/ 	.byte	0x04, 0x17
        /*00da*/ 	.short	(.L_38 - .L_37)
.L_37:
        /*00dc*/ 	.word	0x00000000
        /*00e0*/ 	.short	0x0016
        /*00e2*/ 	.short	0x00a8
        /*00e4*/ 	.byte	0x00, 0xf0, 0x11, 0x00


	//----- nvinfo : EIATTR_KPARAM_INFO
	.align		4
.L_38:
        /*00e8*/ 	.byte	0x04, 0x17
        /*00ea*/ 	.short	(.L_40 - .L_39)
.L_39:
        /*00ec*/ 	.word	0x00000000
        /*00f0*/ 	.short	0x0015
        /*00f2*/ 	.short	0x00a0
        /*00f4*/ 	.byte	0x00, 0xf5, 0x21, 0x00


	//----- nvinfo : EIATTR_KPARAM_INFO
	.align		4
.L_40:
        /*00f8*/ 	.byte	0x04, 0x17
        /*00fa*/ 	.short	(.L_42 - .L_41)
.L_41:
        /*00fc*/ 	.word	0x00000000
        /*0100*/ 	.short	0x0014
        /*0102*/ 	.short	0x0098
        /*0104*/ 	.byte	0x00, 0xf5, 0x21, 0x00


	//----- nvinfo : EIATTR_KPARAM_INFO
	.align		4
.L_42:
        /*0108*/ 	.byte	0x04, 0x17
        /*010a*/ 	.short	(.L_44 - .L_43)
.L_43:
        /*010c*/ 	.word	0x00000000
        /*0110*/ 	.short	0x0013
        /*0112*/ 	.short	0x0090
        /*0114*/ 	.byte	0x00, 0xf5, 0x21, 0x00


	//----- nvinfo : EIATTR_KPARAM_INFO
	.align		4
.L_44:
        /*0118*/ 	.byte	0x04, 0x17
        /*011a*/ 	.short	(.L_46 - .L_45)
.L_45:
        /*011c*/ 	.word	0x00000000
        /*0120*/ 	.short	0x0012
        /*0122*/ 	.short	0x0088
        /*0124*/ 	.byte	0x00, 0xf5, 0x21, 0x00


	//----- nvinfo : EIATTR_KPARAM_INFO
	.align		4
.L_46:
        /*0128*/ 	.byte	0x04, 0x17
        /*012a*/ 	.short	(.L_48 - .L_47)
.L_47:
        /*012c*/ 	.word	0x00000000
        /*0130*/ 	.short	0x0011
        /*0132*/ 	.short	0x0080
        /*0134*/ 	.byte	0x00, 0xf5, 0x21, 0x00


	//----- nvinfo : EIATTR_KPARAM_INFO
	.align		4
.L_48:
        /*0138*/ 	.byte	0x04, 0x17
        /*013a*/ 	.short	(.L_50 - .L_49)
.L_49:
        /*013c*/ 	.word	0x00000000
        /*0140*/ 	.short	0x0010
        /*0142*/ 	.short	0x0078
        /*0144*/ 	.byte	0x00, 0xf5, 0x21, 0x00


	//----- nvinfo : EIATTR_KPARAM_INFO
	.align		4
.L_50:
        /*0148*/ 	.byte	0x04, 0x17
        /*014a*/ 	.short	(.L_52 - .L_51)
.L_51:
        /*014c*/ 	.word	0x00000000
        /*0150*/ 	.short	0x000f
        /*0152*/ 	.short	0x0070
        /*0154*/ 	.byte	0x00, 0xf5, 0x21, 0x00


	//----- nvinfo : EIATTR_KPARAM_INFO
	.align		4
.L_52:
        /*0158*/ 	.byte	0x04, 0x17
        /*015a*/ 	.short	(.L_54 - .L_53)
.L_53:
        /*015c*/ 	.word	0x00000000
        /*0160*/ 	.short	0x000e
        /*0162*/ 	.short	0x0068
        /*0164*/ 	.byte	0x00, 0xf5, 0x21, 0x00


	//----- nvinfo : EIATTR_KPARAM_INFO
	.align		4
.L_54:
        /*0168*/ 	.byte	0x04, 0x17
        /*016a*/ 	.short	(.L_56 - .L_55)
.L_55:
        /*016c*/ 	.word	0x00000000
        /*0170*/ 	.short	0x000d
        /*0172*/ 	.short	0x0060
        /*0174*/ 	.byte	0x00, 0xf5, 0x21, 0x00


	//----- nvinfo : EIATTR_KPARAM_INFO
	.align		4
.L_56:
        /*0178*/ 	.byte	0x04, 0x17
        /*017a*/ 	.short	(.L_58 - .L_57)
.L_57:
        /*017c*/ 	.word	0x00000000
        /*0180*/ 	.short	0x000c
        /*0182*/ 	.short	0x0058
        /*0184*/ 	.byte	0x00, 0xf5, 0x21, 0x00


	//----- nvinfo : EIATTR_KPARAM_INFO
	.align		4
.L_58:
        /*0188*/ 	.byte	0x04, 0x17
        /*018a*/ 	.short	(.L_60 - .L_59)
.L_59:
        /*018c*/ 	.word	0x00000000
        /*0190*/ 	.short	0x000b
        /*0192*/ 	.short	0x0050
        /*0194*/ 	.byte	0x00, 0xf5, 0x21, 0x00


	//----- nvinfo : EIATTR_KPARAM_INFO
	.align		4
.L_60:
        /*0198*/ 	.byte	0x04, 0x17
        /*019a*/ 	.short	(.L_62 - .L_61)
.L_61:
        /*019c*/ 	.word	0x00000000
        /*01a0*/ 	.short	0x000a
        /*01a2*/ 	.short	0x0048
        /*01a4*/ 	.byte	0x00, 0xf5, 0x21, 0x00


	//----- nvinfo : EIATTR_KPARAM_INFO
	.align		4
.L_62:
        /*01a8*/ 	.byte	0x04, 0x17
        /*01aa*/ 	.short	(.L_64 - .L_63)
.L_63:
        /*01ac*/ 	.word	0x00000000
        /*01b0*/ 	.short	0x0009
        /*01b2*/ 	.short	0x0040
        /*01b4*/ 	.byte	0x00, 0xf5, 0x21, 0x00


	//----- nvinfo : EIATTR_KPARAM_INFO
	.align		4
.L_64:
        /*01b8*/ 	.byte	0x04, 0x17
        /*01ba*/ 	.short	(.L_66 - .L_65)
.L_65:
        /*01bc*/ 	.word	0x00000000
        /*01c0*/ 	.short	0x0008
        /*01c2*/ 	.short	0x0038
        /*01c4*/ 	.byte	0x00, 0xf5, 0x21, 0x00


	//----- nvinfo : EIATTR_KPARAM_INFO
	.align		4
.L_66:
        /*01c8*/ 	.byte	0x04, 0x17
        /*01ca*/ 	.short	(.L_68 - .L_67)
.L_67:
        /*01cc*/ 	.word	0x00000000
        /*01d0*/ 	.short	0x0007
        /*01d2*/ 	.short	0x0030
        /*01d4*/ 	.byte	0x00, 0xf5, 0x21, 0x00


	//----- nvinfo : EIATTR_KPARAM_INFO
	.align		4
.L_68:
        /*01d8*/ 	.byte	0x04, 0x17
        /*01da*/ 	.short	(.L_70 - .L_69)
.L_69:
        /*01dc*/ 	.word	0x00000000
        /*01e0*/ 	.short	0x0006
        /*01e2*/ 	.short	0x0028
        /*01e4*/ 	.byte	0x00, 0xf5, 0x21, 0x00


	//----- nvinfo : EIATTR_KPARAM_INFO
	.align		4
.L_70:
        /*01e8*/ 	.byte	0x04, 0x17
        /*01ea*/ 	.short	(.L_72 - .L_71)
.L_71:
        /*01ec*/ 	.word	0x00000000
        /*01f0*/ 	.short	0x0005
        /*01f2*/ 	.short	0x0020
        /*01f4*/ 	.byte	0x00, 0xf0, 0x11, 0x00


	//----- nvinfo : EIATTR_KPARAM_INFO
	.align		4
.L_72:
        /*01f8*/ 	.byte	0x04, 0x17
        /*01fa*/ 	.short	(.L_74 - .L_73)
.L_73:
        /*01fc*/ 	.word	0x00000000
        /*0200*/ 	.short	0x0004
        /*0202*/ 	.short	0x001c
        /*0204*/ 	.byte	0x00, 0xf0, 0x11, 0x00


	//----- nvinfo : EIATTR_KPARAM_INFO
	.align		4
.L_74:
        /*0208*/ 	.byte	0x04, 0x17
        /*020a*/ 	.short	(.L_76 - .L_75)
.L_75:
        /*020c*/ 	.word	0x00000000
        /*0210*/ 	.short	0x0003
        /*0212*/ 	.short	0x0018
        /*0214*/ 	.byte	0x00, 0xf0, 0x11, 0x00


	//----- nvinfo : EIATTR_KPARAM_INFO
	.align		4
.L_76:
        /*0218*/ 	.byte	0x04, 0x17
        /*021a*/ 	.short	(.L_78 - .L_77)
.L_77:
        /*021c*/ 	.word	0x00000000
        /*0220*/ 	.short	0x0002
        /*0222*/ 	.short	0x0010
        /*0224*/ 	.byte	0x00, 0xf5, 0x21, 0x00


	//----- nvinfo : EIATTR_KPARAM_INFO
	.align		4
.L_78:
        /*0228*/ 	.byte	0x04, 0x17
        /*022a*/ 	.short	(.L_80 - .L_79)
.L_79:
        /*022c*/ 	.word	0x00000000
        /*0230*/ 	.short	0x0001
        /*0232*/ 	.short	0x0008
        /*0234*/ 	.byte	0x00, 0xf5, 0x21, 0x00


	//----- nvinfo : EIATTR_KPARAM_INFO
	.align		4
.L_80:
        /*0238*/ 	.byte	0x04, 0x17
        /*023a*/ 	.short	(.L_82 - .L_81)
.L_81:
        /*023c*/ 	.word	0x00000000
        /*0240*/ 	.short	0x0000
        /*0242*/ 	.short	0x0000
        /*0244*/ 	.byte	0x00, 0xf0, 0x11, 0x00


	//----- nvinfo : EIATTR_SPARSE_MMA_MASK
	.align		4
.L_82:
        /*0248*/ 	.byte	0x03, 0x50
        /*024a*/ 	.short	0x0000


	//----- nvinfo : EIATTR_MAXREG_COUNT
	.align		4
        /*024c*/ 	.byte	0x03, 0x1b
        /*024e*/ 	.short	0x00ff


	//----- nvinfo : EIATTR_NUM_BARRIERS
	.align		4
        /*0250*/ 	.byte	0x02, 0x4c
        /*0252*/ 	.byte	0x01
	.zero		1


	//----- nvinfo : EIATTR_MERCURY_ISA_VERSION
	.align		4
        /*0254*/ 	.byte	0x03, 0x5f
        /*0256*/ 	.short	0x0101


	//----- nvinfo : EIATTR_VRC_CTA_INIT_COUNT
	.align		4
        /*0258*/ 	.byte	0x02, 0x4a
	.zero		1
	.zero		1


	//----- nvinfo : EIATTR_EXIT_INSTR_OFFSETS
	.align		4
        /*025c*/ 	.byte	0x04, 0x1c
        /*025e*/ 	.short	(.L_84 - .L_83)


	//   ....[0]....
.L_83:
        /*0260*/ 	.word	0x000029e0


	//   ....[1]....
        /*0264*/ 	.word	0x000030b0


	//   ....[2]....
        /*0268*/ 	.word	0x00003100


	//   ....[3]....
        /*026c*/ 	.word	0x00003150


	//----- nvinfo : EIATTR_CRS_STACK_SIZE
	.align		4
.L_84:
        /*0270*/ 	.byte	0x04, 0x1e
        /*0272*/ 	.short	(.L_86 - .L_85)
.L_85:
        /*0274*/ 	.word	0x00000000


	//----- nvinfo : EIATTR_CBANK_PARAM_SIZE
	.align		4
.L_86:
        /*0278*/ 	.byte	0x03, 0x19
        /*027a*/ 	.short	0x0104


	//----- nvinfo : EIATTR_PARAM_CBANK
	.align		4
        /*027c*/ 	.byte	0x04, 0x0a
        /*027e*/ 	.short	(.L_88 - .L_87)
	.align		4
.L_87:
        /*0280*/ 	.word	index@(.nv.constant0._Z30outer_core_impl_kernel_forwardiPKiS0_iiiPKfPfS2_S2_S2_S2_S2_S2_S2_S2_S2_S2_S2_S2_S2_S2_iS2_S2_S2_S2_S2_S2_ifffS3_S3_i)
        /*0284*/ 	.short	0x0380
        /*0286*/ 	.short	0x0104


	//----- nvinfo : EIATTR_SW_WAR
	.align		4
.L_88:
        /*0288*/ 	.byte	0x04, 0x36
        /*028a*/ 	.short	(.L_90 - .L_89)
.L_89:
        /*028c*/ 	.word	0x00000008
.L_90:


//--------------------- .nv.callgraph             --------------------------
	.section	.nv.callgraph,"",@"SHT_CUDA_CALLGRAPH"
	.align	4
	.sectionentsize	8
	.align		4
        /*0000*/ 	.word	0x00000000
	.align		4
        /*0004*/ 	.word	0xffffffff
	.align		4
        /*0008*/ 	.word	0x00000000
	.align		4
        /*000c*/ 	.word	0xfffffffe
	.align		4
        /*0010*/ 	.word	0x00000000
	.align		4
        /*0014*/ 	.word	0xfffffffd
	.align		4
        /*0018*/ 	.word	0x00000000
	.align		4
        /*001c*/ 	.word	0xfffffffc


//--------------------- .nv.constant4             --------------------------
	.section	.nv.constant4,"a",@progbits
	.align	8
	.align		8
.nv.constant4:
        /*0000*/ 	.dword	__cudart_i2opi_f


//--------------------- .text._Z30outer_core_impl_kernel_forwardiPKiS0_iiiPKfPfS2_S2_S2_S2_S2_S2_S2_S2_S2_S2_S2_S2_S2_S2_iS2_S2_S2_S2_S2_S2_ifffS3_S3_i --------------------------
	.section	.text._Z30outer_core_impl_kernel_forwardiPKiS0_iiiPKfPfS2_S2_S2_S2_S2_S2_S2_S2_S2_S2_S2_S2_S2_S2_iS2_S2_S2_S2_S2_S2_ifffS3_S3_i,"ax",@progbits
	.align	128
        .global         _Z30outer_core_impl_kernel_forwardiPKiS0_iiiPKfPfS2_S2_S2_S2_S2_S2_S2_S2_S2_S2_S2_S2_S2_S2_iS2_S2_S2_S2_S2_S2_ifffS3_S3_i
        .type           _Z30outer_core_impl_kernel_forwardiPKiS0_iiiPKfPfS2_S2_S2_S2_S2_S2_S2_S2_S2_S2_S2_S2_S2_S2_iS2_S2_S2_S2_S2_S2_ifffS3_S3_i,@function
        .size           _Z30outer_core_impl_kernel_forwardiPKiS0_iiiPKfPfS2_S2_S2_S2_S2_S2_S2_S2_S2_S2_S2_S2_S2_S2_iS2_S2_S2_S2_S2_S2_ifffS3_S3_i,(.L_x_30 - _Z30outer_core_impl_kernel_forwardiPKiS0_iiiPKfPfS2_S2_S2_S2_S2_S2_S2_S2_S2_S2_S2_S2_S2_S2_iS2_S2_S2_S2_S2_S2_ifffS3_S3_i)
        .other          _Z30outer_core_impl_kernel_forwardiPKiS0_iiiPKfPfS2_S2_S2_S2_S2_S2_S2_S2_S2_S2_S2_S2_S2_S2_iS2_S2_S2_S2_S2_S2_ifffS3_S3_i,@"STO_CUDA_ENTRY STV_DEFAULT"
_Z30outer_core_impl_kernel_forwardiPKiS0_iiiPKfPfS2_S2_S2_S2_S2_S2_S2_S2_S2_S2_S2_S2_S2_S2_iS2_S2_S2_S2_S2_S2_ifffS3_S3_i:
.text._Z30outer_core_impl_kernel_forwardiPKiS0_iiiPKfPfS2_S2_S2_S2_S2_S2_S2_S2_S2_S2_S2_S2_S2_S2_iS2_S2_S2_S2_S2_S2_ifffS3_S3_i:
[----:B------:R-:W-:Y:S01]  /*0000*/  LDC R1, c[0x0][0x37c] ;  /* 0x0000df00ff017b82 */ /* 0x000fe20000000800 */
[----:B------:R-:W0:Y:S07]  /*0010*/  S2R R0, SR_TID.X ;  /* 0x0000000000007919 */ /* 0x000e2e0000002100 */
[----:B------:R-:W-:Y:S01]  /*0020*/  S2UR UR4, SR_CTAID.Y ;  /* 0x00000000000479c3 */ /* 0x000fe20000002600 */
[----:B------:R-:W1:Y:S01]  /*0030*/  LDCU UR5, c[0x0][0x370] ;  /* 0x00006e00ff0577ac */ /* 0x000e620008000800 */
[----:B------:R-:W-:Y:S01]  /*0040*/  BSSY.RECONVERGENT B0, `(.L_x_0) ;  /* 0x000002b000007945 */ /* 0x000fe20003800200 */
[----:B------:R-:W-:Y:S01]  /*0050*/  CS2R R16, SRZ ;  /* 0x0000000000107805 */ /* 0x000fe2000001ff00 */
[----:B------:R-:W2:Y:S04]  /*0060*/  LDCU.64 UR8, c[0x0][0x358] ;  /* 0x00006b00ff0877ac */ /* 0x000ea80008000a00 */
[----:B------:R-:W1:Y:S08]  /*0070*/  S2UR UR6, SR_CTAID.X ;  /* 0x00000000000679c3 */ /* 0x000e700000002500 */
[----:B------:R-:W3:Y:S01]  /*0080*/  LDC R3, c[0x0][0x380] ;  /* 0x0000e000ff037b82 */ /* 0x000ee20000000800 */
[C---:B0-----:R-:W-:Y:S01]  /*0090*/  LOP3.LUT R2, R0.reuse, 0xffff, RZ, 0xc0, !PT ;  /* 0x0000ffff00027812 */ /* 0x041fe200078ec0ff */
[----:B-1----:R-:W-:Y:S01]  /*00a0*/  UIMAD UR4, UR4, UR5, UR6 ;  /* 0x00000005040472a4 */ /* 0x002fe2000f8e0206 */
[----:B------:R-:W-:-:S03]  /*00b0*/  ISETP.GT.U32.AND P1, PT, R0, 0x18, PT ;  /* 0x000000180000780c */ /* 0x000fc60003f24070 */
[----:B------:R-:W-:Y:S02]  /*00c0*/  IMAD R2, R2, 0xa3e, RZ ;  /* 0x00000a3e02027824 */ /* 0x000fe400078e02ff */
[----:B------:R-:W-:Y:S01]  /*00d0*/  IMAD.U32 R31, RZ, RZ, UR4 ;  /* 0x00000004ff1f7e24 */ /* 0x000fe2000f8e00ff */
[----:B---3--:R-:W-:Y:S02]  /*00e0*/  ISETP.LE.AND P0, PT, R3, UR4, PT ;  /* 0x0000000403007c0c */ /* 0x008fe4000bf03270 */
[----:B------:R-:W-:Y:S02]  /*00f0*/  SHF.R.U32.HI R26, RZ, 0x10, R2 ;  /* 0x00000010ff1a7819 */ /* 0x000fe40000011602 */
[----:B------:R-:W-:-:S03]  /*0100*/  ISETP.LT.U32.AND P2, PT, R0, 0x7d, !P0 ;  /* 0x0000007d0000780c */ /* 0x000fc60004741070 */
[----:B------:R-:W-:Y:S01]  /*0110*/  IMAD R21, R26, -0x19, R0 ;  /* 0xffffffe71a157824 */ /* 0x000fe200078e0200 */
[----:B------:R-:W-:-:S04]  /*0120*/  P2R R24, PR, RZ, 0x4 ;  /* 0x00000004ff187803 */ /* 0x000fc80000000000 */
[----:B------:R-:W-:-:S05]  /*0130*/  PRMT R2, R21, 0x9910, RZ ;  /* 0x0000991015027816 */ /* 0x000fca00000000ff */
[----:B------:R-:W-:-:S05]  /*0140*/  IMAD R2, R2, 0x6667, RZ ;  /* 0x0000666702027824 */ /* 0x000fca00078e02ff */
[----:B------:R-:W-:-:S04]  /*0150*/  SHF.R.S32.HI R3, RZ, 0x10, R2 ;  /* 0x00000010ff037819 */ /* 0x000fc80000011402 */
[----:B------:R-:W-:Y:S01]  /*0160*/  LOP3.LUT R3, R3, 0xffff, RZ, 0xc0, !PT ;  /* 0x0000ffff03037812 */ /* 0x000fe200078ec0ff */
[----:B--2---:R-:W-:Y:S06]  /*0170*/  @!P2 BRA `(.L_x_1) ;  /* 0x00000000005ca947 */ /* 0x004fec0003800000 */
[----:B------:R-:W0:Y:S02]  /*0180*/  LDCU UR4, c[0x0][0x3a0] ;  /* 0x00007400ff0477ac */ /* 0x000e240008000800 */
[----:B0-----:R-:W-:-:S13]  /*0190*/  ISETP.NE.AND P0, PT, RZ, UR4, PT ;  /* 0x00000004ff007c0c */ /* 0x001fda000bf05270 */
[----:B------:R-:W0:Y:S08]  /*01a0*/  @!P0 LDC.64 R8, c[0x0][0x398] ;  /* 0x0000e600ff088b82 */ /* 0x000e300000000a00 */
[----:B------:R-:W1:Y:S01]  /*01b0*/  @!P0 LDC.64 R4, c[0x0][0x390] ;  /* 0x0000e400ff048b82 */ /* 0x000e620000000a00 */
[----:B0-----:R-:W-:-:S04]  /*01c0*/  @!P0 VIADD R6, R9, 0xffffffff ;  /* 0xffffffff09068836 */ /* 0x001fc80000000000 */
[----:B------:R-:W-:-:S04]  /*01d0*/  @!P0 IMAD R7, R6, R8, R31 ;  /* 0x0000000806078224 */ /* 0x000fc800078e021f */
[----:B-1----:R-:W-:Y:S02]  /*01e0*/  @!P0 IMAD.WIDE R4, R7, 0x4, R4 ;  /* 0x0000000407048825 */ /* 0x002fe400078e0204 */
[----:B------:R-:W0:Y:S04]  /*01f0*/  LDC.64 R6, c[0x0][0x388] ;  /* 0x0000e200ff067b82 */ /* 0x000e280000000a00 */
[----:B------:R-:W2:Y:S02]  /*0200*/  @!P0 LDG.E R4, desc[UR8][R4.64] ;  /* 0x0000000804048981 */ /* 0x000ea4000c1e1900 */
[----:B--2---:R-:W-:-:S05]  /*0210*/  @!P0 IADD3 R31, PT, PT, R4, -0x1, RZ ;  /* 0xffffffff041f8810 */ /* 0x004fca0007ffe0ff */
[----:B------:R-:W-:-:S04]  /*0220*/  IMAD R9, R31, 0x7d, R0 ;  /* 0x0000007d1f097824 */ /* 0x000fc800078e0200 */
[----:B0-----:R-:W-:Y:S02]  /*0230*/  IMAD.WIDE R6, R9, 0x4, R6 ;  /* 0x0000000409067825 */ /* 0x001fe400078e0206 */
[----:B------:R-:W0:Y:S04]  /*0240*/  LDC.64 R8, c[0x0][0x3a8] ;  /* 0x0000ea00ff087b82 */ /* 0x000e280000000a00 */
[----:B------:R-:W0:Y:S04]  /*0250*/  LDG.E R7, desc[UR8][R6.64] ;  /* 0x0000000806077981 */ /* 0x000e28000c1e1900 */
[----:B------:R-:W1:Y:S01]  /*0260*/  S2UR UR5, SR_CgaCtaId ;  /* 0x00000000000579c3 */ /* 0x000e620000008800 */
[----:B------:R-:W-:Y:S01]  /*0270*/  UMOV UR4, 0x400 ;  /* 0x0000040000047882 */ /* 0x000fe20000000000 */
[----:B0-----:R-:W-:-:S06]  /*0280*/  IMAD.WIDE R8, R7, 0x4, R8 ;  /* 0x0000000407087825 */ /* 0x001fcc00078e0208 */
[----:B------:R-:W2:Y:S01]  /*0290*/  LDG.E.CONSTANT R8, desc[UR8][R8.64+-0x4] ;  /* 0xfffffc0808087981 */ /* 0x000ea2000c1e9900 */
[----:B-1----:R-:W-:Y:S01]  /*02a0*/  ULEA UR4, UR5, UR4, 0x18 ;  /* 0x0000000405047291 */ /* 0x002fe2000f8ec0ff */
[----:B------:R-:W-:-:S05]  /*02b0*/  VIADD R16, R7, 0xffffffff ;  /* 0xffffffff07107836 */ /* 0x000fca0000000000 */
[----:B------:R-:W-:Y:S02]  /*02c0*/  LEA R5, R0, UR4, 0x2 ;  /* 0x0000000400057c11 */ /* 0x000fe4000f8e10ff */
[----:B------:R-:W-:-:S03]  /*02d0*/  SHF.R.S32.HI R17, RZ, 0x1f, R16 ;  /* 0x0000001fff117819 */ /* 0x000fc60000011410 */
[----:B--2---:R0:W-:Y:S04]  /*02e0*/  STS [R5], R8 ;  /* 0x0000000805007388 */ /* 0x0041e80000000800 */
.L_x_1:
[----:B------:R-:W-:Y:S05]  /*02f0*/  BSYNC.RECONVERGENT B0 ;  /* 0x0000000000007941 */ /* 0x000fea0003800200 */
.L_x_0:
[----:B------:R-:W-:Y:S04]  /*0300*/  BSSY.RECONVERGENT B0, `(.L_x_2) ;  /* 0x0000012000007945 */ /* 0x000fe80003800200 */
[----:B------:R-:W-:Y:S05]  /*0310*/  @P1 BRA `(.L_x_3) ;  /* 0x0000000000401947 */ /* 0x000fea0003800000 */
[----:B0-----:R-:W0:Y:S08]  /*0320*/  LDC.64 R4, c[0x0][0x400] ;  /* 0x00010000ff047b82 */ /* 0x001e300000000a00 */
[----:B------:R-:W1:Y:S01]  /*0330*/  LDC.64 R6, c[0x0][0x408] ;  /* 0x00010200ff067b82 */ /* 0x000e620000000a00 */
[----:B0-----:R-:W-:-:S06]  /*0340*/  IMAD.WIDE.U32 R4, R0, 0x4, R4 ;  /* 0x0000000400047825 */ /* 0x001fcc00078e0004 */
[----:B------:R-:W2:Y:S01]  /*0350*/  LDG.E.CONSTANT R4, desc[UR8][R4.64] ;  /* 0x0000000804047981 */ /* 0x000ea2000c1e9900 */
[----:B-1----:R-:W-:-:S06]  /*0360*/  IMAD.WIDE.U32 R6, R0, 0x4, R6 ;  /* 0x0000000400067825 */ /* 0x002fcc00078e0006 */
[----:B------:R-:W3:Y:S01]  /*0370*/  LDG.E.CONSTANT R6, desc[UR8][R6.64] ;  /* 0x0000000806067981 */ /* 0x000ee2000c1e9900 */
[----:B------:R-:W0:Y:S01]  /*0380*/  S2UR UR6, SR_CgaCtaId ;  /* 0x00000000000679c3 */ /* 0x000e220000008800 */
[----:B------:R-:W-:Y:S02]  /*0390*/  UMOV UR5, 0x400 ;  /* 0x0000040000057882 */ /* 0x000fe40000000000 */
[----:B------:R-:W-:Y:S02]  /*03a0*/  UIADD3 UR4, UPT, UPT, UR5, 0x7d0, URZ ;  /* 0x000007d005047890 */ /* 0x000fe4000fffe0ff */
[----:B------:R-:W-:Y:S02]  /*03b0*/  UIADD3 UR5, UPT, UPT, UR5, 0x834, URZ ;  /* 0x0000083405057890 */ /* 0x000fe4000fffe0ff */
[----:B0-----:R-:W-:Y:S02]  /*03c0*/  ULEA UR4, UR6, UR4, 0x18 ;  /* 0x0000000406047291 */ /* 0x001fe4000f8ec0ff */
[----:B------:R-:W-:-:S04]  /*03d0*/  ULEA UR5, UR6, UR5, 0x18 ;  /* 0x0000000506057291 */ /* 0x000fc8000f8ec0ff */
[C---:B------:R-:W-:Y:S02]  /*03e0*/  LEA R9, R0.reuse, UR4, 0x2 ;  /* 0x0000000400097c11 */ /* 0x040fe4000f8e10ff */
[----:B------:R-:W-:-:S03]  /*03f0*/  LEA R11, R0, UR5, 0x2 ;  /* 0x00000005000b7c11 */ /* 0x000fc6000f8e10ff */
[----:B--2---:R1:W-:Y:S04]  /*0400*/  STS [R9], R4 ;  /* 0x0000000409007388 */ /* 0x0043e80000000800 */
[----:B---3--:R1:W-:Y:S02]  /*0410*/  STS [R11], R6 ;  /* 0x000000060b007388 */ /* 0x0083e40000000800 */
.L_x_3:
[----:B------:R-:W-:Y:S05]  /*0420*/  BSYNC.RECONVERGENT B0 ;  /* 0x0000000000007941 */ /* 0x000fea0003800200 */
.L_x_2:
[----:B------:R-:W-:Y:S01]  /*0430*/  SHF.R.U32.HI R3, RZ, 0xf, R3 ;  /* 0x0000000fff037819 */ /* 0x000fe20000011603 */
[----:B------:R-:W-:Y:S03]  /*0440*/  BAR.SYNC.DEFER_BLOCKING 0x0 ;  /* 0x0000000000007b1d */ /* 0x000fe60000010000 */
[----:B------:R-:W-:-:S03]  /*0450*/  LEA.HI.SX32 R3, R2, R3, 0xf ;  /* 0x0000000302037211 */ /* 0x000fc600078f7aff */
[----:B------:R-:W-:Y:S01]  /*0460*/  BSSY.RECONVERGENT B0, `(.L_x_4) ;  /* 0x0000255000007945 */ /* 0x000fe20003800200 */
[----:B------:R-:W-:-:S05]  /*0470*/  PRMT R20, R3, 0x9910, RZ ;  /* 0x0000991003147816 */ /* 0x000fca00000000ff */
[----:B------:R-:W-:Y:S01]  /*0480*/  IMAD R21, R20, -0x5, R21 ;  /* 0xfffffffb14157824 */ /* 0x000fe200078e0215 */
[----:B------:R-:W-:Y:S06]  /*0490*/  @!P2 BRA `(.L_x_5) ;  /* 0x000000240044a947 */ /* 0x000fec0003800000 */
[----:B------:R-:W2:Y:S01]  /*04a0*/  LDC.64 R28, c[0x0][0x3e8] ;  /* 0x0000fa00ff1c7b82 */ /* 0x000ea20000000a00 */
[----:B------:R-:W-:-:S07]  /*04b0*/  IMAD R13, R31, 0x80, R0 ;  /* 0x000000801f0d7824 */ /* 0x000fce00078e0200 */
[----:B------:R-:W3:Y:S08]  /*04c0*/  LDC.64 R34, c[0x0][0x3e0] ;  /* 0x0000f800ff227b82 */ /* 0x000ef00000000a00 */
[----:B------:R-:W4:Y:S08]  /*04d0*/  LDC.64 R32, c[0x0][0x3d0] ;  /* 0x0000f400ff207b82 */ /* 0x000f300000000a00 */
[----:B------:R-:W5:Y:S01]  /*04e0*/  LDC.64 R18, c[0x0][0x3f8] ;  /* 0x0000fe00ff127b82 */ /* 0x000f620000000a00 */
[----:B--2---:R-:W-:-:S06]  /*04f0*/  IMAD.WIDE R28, R13, 0x4, R28 ;  /* 0x000000040d1c7825 */ /* 0x004fcc00078e021c */
[----:B------:R-:W2:Y:S01]  /*0500*/  LDG.E.CONSTANT R29, desc[UR8][R28.64] ;  /* 0x000000081c1d7981 */ /* 0x000ea2000c1e9900 */
[----:B-1----:R-:W1:Y:S01]  /*0510*/  LDC.64 R10, c[0x0][0x3f0] ;  /* 0x0000fc00ff0a7b82 */ /* 0x002e620000000a00 */
[----:B---3--:R-:W-:-:S05]  /*0520*/  IMAD.WIDE R34, R13, 0x4, R34 ;  /* 0x000000040d227825 */ /* 0x008fca00078e0222 */
[----:B------:R-:W2:Y:S02]  /*0530*/  LDG.E.CONSTANT R27, desc[UR8][R34.64] ;  /* 0x00000008221b7981 */ /* 0x000ea4000c1e9900 */
[----:B0-----:R-:W0:Y:S01]  /*0540*/  LDC.64 R8, c[0x0][0x3d8] ;  /* 0x0000f600ff087b82 */ /* 0x001e220000000a00 */
[----:B----4-:R-:W-:-:S05]  /*0550*/  IMAD.WIDE R32, R13, 0x4, R32 ;  /* 0x000000040d207825 */ /* 0x010fca00078e0220 */
[----:B------:R3:W4:Y:S02]  /*0560*/  LDG.E.CONSTANT R25, desc[UR8][R32.64] ;  /* 0x0000000820197981 */ /* 0x000724000c1e9900 */
[----:B------:R-:W3:Y:S08]  /*0570*/  LDC.64 R6, c[0x0][0x3c0] ;  /* 0x0000f000ff067b82 */ /* 0x000ef00000000a00 */
[----:B------:R-:W3:Y:S01]  /*0580*/  LDC.64 R4, c[0x0][0x3b8] ;  /* 0x0000ee00ff047b82 */ /* 0x000ee20000000a00 */
[----:B-----5:R-:W-:-:S04]  /*0590*/  IMAD.WIDE R18, R13, 0x4, R18 ;  /* 0x000000040d127825 */ /* 0x020fc800078e0212 */
[C---:B-1----:R-:W-:Y:S01]  /*05a0*/  IMAD.WIDE R10, R13.reuse, 0x4, R10 ;  /* 0x000000040d0a7825 */ /* 0x042fe200078e020a */
[----:B------:R-:W4:Y:S02]  /*05b0*/  LDG.E.CONSTANT R23, desc[UR8][R18.64] ;  /* 0x0000000812177981 */ /* 0x000f24000c1e9900 */
[----:B------:R-:W1:Y:S01]  /*05c0*/  LDC.64 R2, c[0x0][0x3c8] ;  /* 0x0000f200ff027b82 */ /* 0x000e620000000a00 */
[C---:B0-----:R-:W-:Y:S01]  /*05d0*/  IMAD.WIDE R8, R13.reuse, 0x4, R8 ;  /* 0x000000040d087825 */ /* 0x041fe200078e0208 */
[----:B------:R-:W5:Y:S04]  /*05e0*/  LDG.E.CONSTANT R22, desc[UR8][R10.64] ;  /* 0x000000080a167981 */ /* 0x000f68000c1e9900 */
[----:B------:R-:W5:Y:S01]  /*05f0*/  LDG.E.CONSTANT R14, desc[UR8][R8.64] ;  /* 0x00000008080e7981 */ /* 0x000f62000c1e9900 */
[----:B---3--:R-:W-:-:S05]  /*0600*/  IMAD.WIDE R6, R13, 0x4, R6 ;  /* 0x000000040d067825 */ /* 0x008fca00078e0206 */
[----:B------:R0:W3:Y:S01]  /*0610*/  LDG.E.CONSTANT R12, desc[UR8][R6.64] ;  /* 0x00000008060c7981 */ /* 0x0000e2000c1e9900 */
[----:B------:R-:W-:-:S05]  /*0620*/  IMAD.WIDE R4, R13, 0x4, R4 ;  /* 0x000000040d047825 */ /* 0x000fca00078e0204 */
[----:B------:R0:W3:Y:S01]  /*0630*/  LDG.E.CONSTANT R15, desc[UR8][R4.64] ;  /* 0x00000008040f7981 */ /* 0x0000e2000c1e9900 */
[----:B-1----:R-:W-:-:S05]  /*0640*/  IMAD.WIDE R2, R13, 0x4, R2 ;  /* 0x000000040d027825 */ /* 0x002fca00078e0202 */
[----:B------:R1:W3:Y:S01]  /*0650*/  LDG.E.CONSTANT R13, desc[UR8][R2.64] ;  /* 0x00000008020d7981 */ /* 0x0002e2000c1e9900 */
[----:B------:R-:W1:Y:S01]  /*0660*/  S2UR UR5, SR_CgaCtaId ;  /* 0x00000000000579c3 */ /* 0x000e620000008800 */
[----:B------:R-:W-:Y:S01]  /*0670*/  UMOV UR4, 0x400 ;  /* 0x0000040000047882 */ /* 0x000fe20000000000 */
[----:B------:R-:W-:Y:S01]  /*0680*/  IMAD R0, R26, 0x19, RZ ;  /* 0x000000191a007824 */ /* 0x000fe200078e02ff */
[----:B------:R-:W-:-:S03]  /*0690*/  UIADD3 UR6, UPT, UPT, UR4, 0x7d0, URZ ;  /* 0x000007d004067890 */ /* 0x000fc6000fffe0ff */
[----:B------:R-:W-:Y:S01]  /*06a0*/  IMAD R32, R20, 0x5, R0 ;  /* 0x0000000514207824 */ /* 0x000fe200078e0200 */
[----:B0-----:R-:W-:Y:S01]  /*06b0*/  IADD3 R6, PT, PT, R21, R0, RZ ;  /* 0x0000000015067210 */ /* 0x001fe20007ffe0ff */
[----:B-1----:R-:W-:Y:S02]  /*06c0*/  ULEA UR4, UR5, UR4, 0x18 ;  /* 0x0000000405047291 */ /* 0x002fe4000f8ec0ff */
[----:B------:R-:W-:-:S04]  /*06d0*/  ULEA UR6, UR5, UR6, 0x18 ;  /* 0x0000000605067291 */ /* 0x000fc8000f8ec0ff */
[----:B------:R-:W-:Y:S02]  /*06e0*/  LEA R32, R32, UR4, 0x2 ;  /* 0x0000000420207c11 */ /* 0x000fe4000f8e10ff */
[----:B------:R-:W-:Y:S02]  /*06f0*/  LEA R6, R6, UR4, 0x2 ;  /* 0x0000000406067c11 */ /* 0x000fe4000f8e10ff */
[----:B------:R-:W-:Y:S01]  /*0700*/  LEA R4, R21, UR6, 0x2 ;  /* 0x0000000615047c11 */ /* 0x000fe2000f8e10ff */
[----:B------:R-:W-:Y:S01]  /*0710*/  LDS R0, [R32] ;  /* 0x0000000020007984 */ /* 0x000fe20000000800 */
[----:B------:R-:W-:-:S03]  /*0720*/  LEA R3, R20, UR6, 0x2 ;  /* 0x0000000614037c11 */ /* 0x000fc6000f8e10ff */
[----:B------:R-:W-:Y:S04]  /*0730*/  LDS R2, [R6] ;  /* 0x0000000006027984 */ /* 0x000fe80000000800 */
[----:B------:R-:W0:Y:S04]  /*0740*/  LDS R11, [R4] ;  /* 0x00000000040b7984 */ /* 0x000e280000000800 */
[----:B------:R-:W1:Y:S04]  /*0750*/  LDS R19, [R3] ;  /* 0x0000000003137984 */ /* 0x000e680000000800 */
[----:B------:R-:W-:Y:S04]  /*0760*/  LDS R33, [R32+0x4] ;  /* 0x0000040020217984 */ /* 0x000fe80000000800 */
[----:B------:R-:W-:Y:S04]  /*0770*/  LDS R5, [R6+0x14] ;  /* 0x0000140006057984 */ /* 0x000fe80000000800 */
[----:B------:R-:W1:Y:S04]  /*0780*/  LDS R30, [R4+0x14] ;  /* 0x00001400041e7984 */ /* 0x000e680000000800 */
[----:B------:R-:W1:Y:S04]  /*0790*/  LDS R18, [R3+0x14] ;  /* 0x0000140003127984 */ /* 0x000e680000000800 */
[----:B------:R-:W-:Y:S04]  /*07a0*/  LDS R9, [R6+0x28] ;  /* 0x0000280006097984 */ /* 0x000fe80000000800 */
[----:B------:R-:W1:Y:S04]  /*07b0*/  LDS R8, [R3+0x28] ;  /* 0x0000280003087984 */ /* 0x000e680000000800 */
[----:B------:R-:W-:Y:S04]  /*07c0*/  LDS R7, [R32+0x8] ;  /* 0x0000080020077984 */ /* 0x000fe80000000800 */
[----:B------:R-:W1:Y:S01]  /*07d0*/  LDS R10, [R4+0x28] ;  /* 0x00002800040a7984 */ /* 0x000e620000000800 */
[----:B------:R-:W-:Y:S01]  /*07e0*/  IMAD R20, R20, 0x5, R21 ;  /* 0x0000000514147824 */ /* 0x000fe200078e0215 */
[----:B------:R-:W-:Y:S01]  /*07f0*/  LEA R26, R26, UR6, 0x2 ;  /* 0x000000061a1a7c11 */ /* 0x000fe2000f8e10ff */
[----:B0-----:R-:W-:Y:S01]  /*0800*/  FFMA R0, R0, R11, RZ ;  /* 0x0000000b00007223 */ /* 0x001fe200000000ff */
[----:B------:R-:W-:Y:S01]  /*0810*/  LDS R34, [R4+0x3c] ;  /* 0x00003c0004227984 */ /* 0x000fe20000000800 */
[----:B-1----:R-:W-:Y:S01]  /*0820*/  FFMA R28, R2, R19, RZ ;  /* 0x00000013021c7223 */ /* 0x002fe200000000ff */
[----:B------:R-:W-:-:S02]  /*0830*/  LEA R2, R20, UR4, 0x2 ;  /* 0x0000000414027c11 */ /* 0x000fc4000f8e10ff */
[----:B------:R-:W-:Y:S04]  /*0840*/  LDS R19, [R6+0x50] ;  /* 0x0000500006137984 */ /* 0x000fe80000000800 */
[----:B------:R-:W-:Y:S04]  /*0850*/  LDS R11, [R2+0x64] ;  /* 0x00006400020b7984 */ /* 0x000fe80000000800 */
[----:B------:R-:W-:Y:S01]  /*0860*/  LDS R20, [R6+0x3c] ;  /* 0x00003c0006147984 */ /* 0x000fe20000000800 */
[----:B------:R-:W-:-:S03]  /*0870*/  FFMA R30, R33, R30, R0 ;  /* 0x0000001e211e7223 */ /* 0x000fc60000000000 */
[----:B------:R-:W-:Y:S01]  /*0880*/  LDS R0, [R2] ;  /* 0x0000000002007984 */ /* 0x000fe20000000800 */
[----:B------:R-:W-:-:S03]  /*0890*/  FFMA R18, R5, R18, R28 ;  /* 0x0000001205127223 */ /* 0x000fc6000000001c */
[----:B------:R-:W-:Y:S04]  /*08a0*/  LDS R5, [R26] ;  /* 0x000000001a057984 */ /* 0x000fe80000000800 */
[----:B------:R-:W-:Y:S01]  /*08b0*/  LDS R28, [R2+0xc8] ;  /* 0x0000c800021c7984 */ /* 0x000fe20000000800 */
[----:B------:R-:W-:-:S03]  /*08c0*/  FFMA R9, R9, R8, R18 ;  /* 0x0000000809097223 */ /* 0x000fc60000000012 */
[----:B------:R-:W-:Y:S04]  /*08d0*/  LDS R8, [R26+0x14] ;  /* 0x000014001a087984 */ /* 0x000fe80000000800 */
[----:B------:R-:W-:Y:S01]  /*08e0*/  LDS R18, [R32+0x10] ;  /* 0x0000100020127984 */ /* 0x000fe20000000800 */
[----:B------:R-:W-:-:S03]  /*08f0*/  FFMA R7, R7, R10, R30 ;  /* 0x0000000a07077223 */ /* 0x000fc6000000001e */
[----:B------:R-:W0:Y:S04]  /*0900*/  LDS R10, [R32+0xc] ;  /* 0x00000c00200a7984 */ /* 0x000e280000000800 */
[----:B------:R-:W-:Y:S04]  /*0910*/  LDS R33, [R26+0x28] ;  /* 0x000028001a217984 */ /* 0x000fe80000000800 */
[----:B------:R-:W1:Y:S04]  /*0920*/  LDS R37, [R4+0x50] ;  /* 0x0000500004257984 */ /* 0x000e680000000800 */
[----:B------:R-:W1:Y:S04]  /*0930*/  LDS R4, [R3+0x3c] ;  /* 0x00003c0003047984 */ /* 0x000e680000000800 */
[----:B------:R-:W1:Y:S04]  /*0940*/  LDS R32, [R3+0x50] ;  /* 0x0000500003207984 */ /* 0x000e680000000800 */
[----:B------:R-:W-:Y:S04]  /*0950*/  LDS R21, [R2+0x12c] ;  /* 0x00012c0002157984 */ /* 0x000fe80000000800 */
[----:B------:R-:W3:Y:S04]  /*0960*/  LDS R36, [R26+0x3c] ;  /* 0x00003c001a247984 */ /* 0x000ee80000000800 */
[----:B------:R3:W-:Y:S04]  /*0970*/  LDS R30, [R2+0x190] ;  /* 0x00019000021e7984 */ /* 0x0007e80000000800 */
[----:B------:R-:W3:Y:S01]  /*0980*/  LDS R35, [R26+0x50] ;  /* 0x000050001a237984 */ /* 0x000ee20000000800 */
[----:B------:R-:W-:Y:S01]  /*0990*/  BSSY.RECONVERGENT B1, `(.L_x_6) ;  /* 0x000001f000017945 */ /* 0x000fe20003800200 */
[----:B0-----:R-:W-:-:S04]  /*09a0*/  FFMA R7, R10, R34, R7 ;  /* 0x000000220a077223 */ /* 0x001fc80000000007 */
[----:B-1----:R-:W-:Y:S01]  /*09b0*/  FFMA R18, R18, R37, R7 ;  /* 0x0000002512127223 */ /* 0x002fe20000000007 */
[----:B------:R-:W-:-:S04]  /*09c0*/  FFMA R4, R20, R4, R9 ;  /* 0x0000000414047223 */ /* 0x000fc80000000009 */
[----:B------:R-:W-:Y:S01]  /*09d0*/  FFMA R32, R19, R32, R4 ;  /* 0x0000002013207223 */ /* 0x000fe20000000004 */
[----:B--2---:R-:W-:-:S04]  /*09e0*/  FMUL R6, R29, R27 ;  /* 0x0000001b1d067220 */ /* 0x004fc80000400000 */
[----:B----4-:R-:W-:Y:S01]  /*09f0*/  FFMA R3, R25, R23, -R6 ;  /* 0x0000001719037223 */ /* 0x010fe20000000806 */
[----:B-----5:R-:W-:-:S04]  /*0a00*/  FMUL R6, R22, R27 ;  /* 0x0000001b16067220 */ /* 0x020fc80000400000 */
[----:B------:R-:W-:Y:S01]  /*0a10*/  FFMA R6, R14, R23, -R6 ;  /* 0x000000170e067223 */ /* 0x000fe20000000806 */
[----:B---3--:R-:W-:-:S04]  /*0a20*/  FMUL R2, R12, R3 ;  /* 0x000000030c027220 */ /* 0x008fc80000400000 */
[----:B------:R-:W-:Y:S01]  /*0a30*/  FFMA R6, R15, R6, -R2 ;  /* 0x000000060f067223 */ /* 0x000fe20000000802 */
[----:B------:R-:W-:-:S04]  /*0a40*/  FMUL R2, R29, R14 ;  /* 0x0000000e1d027220 */ /* 0x000fc80000400000 */
[----:B------:R-:W-:Y:S01]  /*0a50*/  FFMA R3, R25, R22, -R2 ;  /* 0x0000001619037223 */ /* 0x000fe20000000802 */
[----:B------:R-:W-:-:S03]  /*0a60*/  FFMA R2, R0, R5, RZ ;  /* 0x0000000500027223 */ /* 0x000fc600000000ff */
[----:B------:R-:W-:Y:S01]  /*0a70*/  FFMA R0, R13, R3, R6 ;  /* 0x000000030d007223 */ /* 0x000fe20000000006 */
[----:B------:R-:W-:-:S03]  /*0a80*/  FFMA R11, R11, R8, R2 ;  /* 0x000000080b0b7223 */ /* 0x000fc60000000002 */
[----:B------:R-:W-:-:S05]  /*0a90*/  VIADD R2, R0, 0x1800000 ;  /* 0x0180000000027836 */ /* 0x000fca0000000000 */
[----:B------:R-:W-:-:S04]  /*0aa0*/  LOP3.LUT R2, R2, 0x7f800000, RZ, 0xc0, !PT ;  /* 0x7f80000002027812 */ /* 0x000fc800078ec0ff */
[----:B------:R-:W-:Y:S01]  /*0ab0*/  ISETP.GT.U32.AND P0, PT, R2, 0x1ffffff, PT ;  /* 0x01ffffff0200780c */ /* 0x000fe20003f04070 */
[----:B------:R-:W-:-:S04]  /*0ac0*/  FFMA R28, R28, R33, R11 ;  /* 0x000000211c1c7223 */ /* 0x000fc8000000000b */
[----:B------:R-:W-:-:S04]  /*0ad0*/  FFMA R21, R21, R36, R28 ;  /* 0x0000002415157223 */ /* 0x000fc8000000001c */
[----:B------:R-:W-:-:S04]  /*0ae0*/  FFMA R30, R30, R35, R21 ;  /* 0x000000231e1e7223 */ /* 0x000fc80000000015 */
[----:B------:R-:W-:Y:S05]  /*0af0*/  @P0 BRA `(.L_x_7) ;  /* 0x0000000000100947 */ /* 0x000fea0003800000 */
[----:B------:R-:W-:-:S07]  /*0b00*/  MOV R4, 0xb20 ;  /* 0x00000b2000047802 */ /* 0x000fce0000000f00 */
[----:B------:R-:W-:Y:S05]  /*0b10*/  CALL.REL.NOINC `($__internal_0_$__cuda_sm20_rcp_rn_f32_slowpath) ;  /* 0x0000002400907944 */ /* 0x000fea0003c00000 */
[----:B------:R-:W-:Y:S01]  /*0b20*/  IMAD.MOV.U32 R11, RZ, RZ, R3 ;  /* 0x000000ffff0b7224 */ /* 0x000fe200078e0003 */
[----:B------:R-:W-:Y:S06]  /*0b30*/  BRA `(.L_x_8) ;  /* 0x0000000000107947 */ /* 0x000fec0003800000 */
.L_x_7:
[----:B------:R-:W0:Y:S02]  /*0b40*/  MUFU.RCP R11, R0 ;  /* 0x00000000000b7308 */ /* 0x000e240000001000 */
[----:B0-----:R-:W-:-:S04]  /*0b50*/  FFMA R2, R0, R11, -1 ;  /* 0xbf80000000027423 */ /* 0x001fc8000000000b */
[----:B------:R-:W-:-:S04]  /*0b60*/  FADD.FTZ R2, -R2, -RZ ;  /* 0x800000ff02027221 */ /* 0x000fc80000010100 */
[----:B------:R-:W-:-:S07]  /*0b70*/  FFMA R11, R11, R2, R11 ;  /* 0x000000020b0b7223 */ /* 0x000fce000000000b */
.L_x_8:
[----:B------:R-:W-:Y:S05]  /*0b80*/  BSYNC.RECONVERGENT B1 ;  /* 0x0000000000017941 */ /* 0x000fea0003800200 */
.L_x_6:
[----:B------:R-:W0:Y:S01]  /*0b90*/  LDCU UR4, c[0x0][0x460] ;  /* 0x00008c00ff0477ac */ /* 0x000e220008000800 */
[C---:B------:R-:W-:Y:S01]  /*0ba0*/  FMUL R3, R32.reuse, R25 ;  /* 0x0000001920037220 */ /* 0x040fe20000400000 */
[C---:B------:R-:W-:Y:S01]  /*0bb0*/  FMUL R5, R32.reuse, R14 ;  /* 0x0000000e20057220 */ /* 0x040fe20000400000 */
[----:B------:R-:W-:Y:S02]  /*0bc0*/  FMUL R32, R32, R27 ;  /* 0x0000001b20207220 */ /* 0x000fe40000400000 */
[C---:B------:R-:W-:Y:S01]  /*0bd0*/  FFMA R3, R18.reuse, R15, R3 ;  /* 0x0000000f12037223 */ /* 0x040fe20000000003 */
[C---:B------:R-:W-:Y:S01]  /*0be0*/  FFMA R5, R18.reuse, R12, R5 ;  /* 0x0000000c12057223 */ /* 0x040fe20000000005 */
[----:B------:R-:W-:Y:S02]  /*0bf0*/  FFMA R32, R18, R13, R32 ;  /* 0x0000000d12207223 */ /* 0x000fe40000000020 */
[C---:B------:R-:W-:Y:S01]  /*0c00*/  FFMA R10, R30.reuse, R29, R3 ;  /* 0x0000001d1e0a7223 */ /* 0x040fe20000000003 */
[C---:B------:R-:W-:Y:S01]  /*0c10*/  FFMA R9, R30.reuse, R22, R5 ;  /* 0x000000161e097223 */ /* 0x040fe20000000005 */
[----:B------:R-:W-:Y:S01]  /*0c20*/  FFMA R8, R30, R23, R32 ;  /* 0x000000171e087223 */ /* 0x000fe20000000020 */
[----:B0-----:R-:W-:-:S09]  /*0c30*/  UISETP.NE.AND UP0, UPT, UR4, URZ, UPT ;  /* 0x000000ff0400728c */ /* 0x001fd2000bf05270 */
[----:B------:R-:W-:Y:S05]  /*0c40*/  BRA.U !UP0, `(.L_x_9) ;  /* 0x0000000908547547 */ /* 0x000fea000b800000 */
[----:B------:R-:W0:Y:S01]  /*0c50*/  LDC R0, c[0x0][0x468] ;  /* 0x00011a00ff007b82 */ /* 0x000e220000000800 */
[----:B------:R-:W0:Y:S02]  /*0c60*/  LDCU UR4, c[0x0][0x464] ;  /* 0x00008c80ff0477ac */ /* 0x000e240008000800 */
[----:B0-----:R-:W-:-:S04]  /*0c70*/  FMUL R26, R0, UR4 ;  /* 0x00000004001a7c20 */ /* 0x001fc80008400000 */
[C---:B------:R-:W-:Y:S01]  /*0c80*/  FMUL R28, R26.reuse, 0.63661974668502807617 ;  /* 0x3f22f9831a1c7820 */ /* 0x040fe20000400000 */
[----:B------:R-:W-:-:S05]  /*0c90*/  FSETP.GE.AND P0, PT, |R26|, 105615, PT ;  /* 0x47ce47801a00780b */ /* 0x000fca0003f06200 */
[----:B------:R-:W0:Y:S02]  /*0ca0*/  F2I.NTZ R28, R28 ;  /* 0x0000001c001c7305 */ /* 0x000e240000203100 */
[----:B0-----:R-:W-:-:S05]  /*0cb0*/  I2FP.F32.S32 R3, R28 ;  /* 0x0000001c00037245 */ /* 0x001fca0000201400 */
[----:B------:R-:W-:-:S04]  /*0cc0*/  FFMA R2, R3, -1.5707962512969970703, R26 ;  /* 0xbfc90fda03027823 */ /* 0x000fc8000000001a */
[----:B------:R-:W-:-:S04]  /*0cd0*/  FFMA R2, R3, -7.5497894158615963534e-08, R2 ;  /* 0xb3a2216803027823 */ /* 0x000fc80000000002 */
[----:B------:R-:W-:Y:S01]  /*0ce0*/  FFMA R18, R3, -5.3903029534742383927e-15, R2 ;  /* 0xa7c234c503127823 */ /* 0x000fe20000000002 */
[----:B------:R-:W-:Y:S06]  /*0cf0*/  @!P0 BRA `(.L_x_10) ;  /* 0x0000000400788947 */ /* 0x000fec0003800000 */
[----:B------:R-:W-:-:S13]  /*0d00*/  FSETP.NEU.AND P0, PT, |R26|, +INF , PT ;  /* 0x7f8000001a00780b */ /* 0x000fda0003f0d200 */
[----:B------:R-:W-:Y:S01]  /*0d10*/  @!P0 FMUL R18, RZ, R26 ;  /* 0x0000001aff128220 */ /* 0x000fe20000400000 */
[----:B------:R-:W-:Y:S01]  /*0d20*/  @!P0 MOV R28, RZ ;  /* 0x000000ff001c8202 */ /* 0x000fe20000000f00 */
[----:B------:R-:W-:Y:S06]  /*0d30*/  @!P0 BRA `(.L_x_10) ;  /* 0x0000000400688947 */ /* 0x000fec0003800000 */
[----:B------:R-:W-:Y:S02]  /*0d40*/  IMAD.SHL.U32 R2, R26, 0x100, RZ ;  /* 0x000001001a027824 */ /* 0x000fe400078e00ff */
[----:B------:R-:W-:Y:S02]  /*0d50*/  HFMA2 R35, -RZ, RZ, 0, 0 ;  /* 0x00000000ff237431 */ /* 0x000fe400000001ff */
[----:B------:R-:W-:Y:S01]  /*0d60*/  IMAD.MOV.U32 R33, RZ, RZ, RZ ;  /* 0x000000ffff217224 */ /* 0x000fe200078e00ff */
[----:B------:R-:W0:Y:S01]  /*0d70*/  LDCU.64 UR6, c[0x4][URZ] ;  /* 0x01000000ff0677ac */ /* 0x000e220008000a00 */
[----:B------:R-:W-:Y:S01]  /*0d80*/  IMAD.MOV.U32 R30, RZ, RZ, RZ ;  /* 0x000000ffff1e7224 */ /* 0x000fe200078e00ff */
[----:B------:R-:W-:Y:S01]  /*0d90*/  LOP3.LUT R28, R2, 0x80000000, RZ, 0xfc, !PT ;  /* 0x80000000021c7812 */ /* 0x000fe200078efcff */
[----:B------:R-:W-:-:S06]  /*0da0*/  UMOV UR4, URZ ;  /* 0x000000ff00047c82 */ /* 0x000fcc0008000000 */
.L_x_11:
[----:B0-----:R-:W-:Y:S01]  /*0db0*/  MOV R19, UR7 ;  /* 0x0000000700137c02 */ /* 0x001fe20008000f00 */
[----:B------:R-:W-:-:S05]  /*0dc0*/  IMAD.U32 R18, RZ, RZ, UR6 ;  /* 0x00000006ff127e24 */ /* 0x000fca000f8e00ff */
[----:B------:R-:W2:Y:S01]  /*0dd0*/  LDG.E.CONSTANT R19, desc[UR8][R18.64] ;  /* 0x0000000812137981 */ /* 0x000ea2000c1e9900 */
[----:B------:R-:W-:Y:S01]  /*0de0*/  UIADD3 UR4, UPT, UPT, UR4, 0x1, URZ ;  /* 0x0000000104047890 */ /* 0x000fe2000fffe0ff */
[C---:B------:R-:W-:Y:S01]  /*0df0*/  ISETP.EQ.AND P0, PT, R30.reuse, RZ, PT ;  /* 0x000000ff1e00720c */ /* 0x040fe20003f02270 */
[----:B------:R-:W-:Y:S01]  /*0e00*/  UIADD3 UR6, UP1, UPT, UR6, 0x4, URZ ;  /* 0x0000000406067890 */ /* 0x000fe2000ff3e0ff */
[C---:B------:R-:W-:Y:S01]  /*0e10*/  ISETP.EQ.AND P1, PT, R30.reuse, 0x4, PT ;  /* 0x000000041e00780c */ /* 0x040fe20003f22270 */
[----:B------:R-:W-:Y:S01]  /*0e20*/  UISETP.NE.AND UP0, UPT, UR4, 0x6, UPT ;  /* 0x000000060400788c */ /* 0x000fe2000bf05270 */
[C---:B------:R-:W-:Y:S01]  /*0e30*/  ISETP.EQ.AND P3, PT, R30.reuse, 0xc, PT ;  /* 0x0000000c1e00780c */ /* 0x040fe20003f62270 */
[----:B------:R-:W-:Y:S01]  /*0e40*/  UIADD3.X UR7, UPT, UPT, URZ, UR7, URZ, UP1, !UPT ;  /* 0x00000007ff077290 */ /* 0x000fe20008ffe4ff */
[C---:B------:R-:W-:Y:S02]  /*0e50*/  ISETP.EQ.AND P4, PT, R30.reuse, 0x10, PT ;  /* 0x000000101e00780c */ /* 0x040fe40003f82270 */
[----:B------:R-:W-:Y:S01]  /*0e60*/  ISETP.EQ.AND P5, PT, R30, 0x14, PT ;  /* 0x000000141e00780c */ /* 0x000fe20003fa2270 */
[----:B--2---:R-:W-:-:S03]  /*0e70*/  IMAD.WIDE.U32 R20, R19, R28, RZ ;  /* 0x0000001c13147225 */ /* 0x004fc600078e00ff */
[----:B------:R-:W-:-:S04]  /*0e80*/  IADD3 R20, P2, PT, R20, R33, RZ ;  /* 0x0000002114147210 */ /* 0x000fc80007f5e0ff */
[-C--:B------:R-:W-:Y:S01]  /*0e90*/  @P1 MOV R6, R20.reuse ;  /* 0x0000001400061202 */ /* 0x080fe20000000f00 */
[----:B------:R-:W-:Y:S01]  /*0ea0*/  IMAD.X R33, R21, 0x1, R35, P2 ;  /* 0x0000000115217824 */ /* 0x000fe200010e0623 */
[C---:B------:R-:W-:Y:S01]  /*0eb0*/  ISETP.EQ.AND P2, PT, R30.reuse, 0x8, PT ;  /* 0x000000081e00780c */ /* 0x040fe20003f42270 */
[--C-:B------:R-:W-:Y:S01]  /*0ec0*/  @P0 IMAD.MOV.U32 R7, RZ, RZ, R20.reuse ;  /* 0x000000ffff070224 */ /* 0x100fe200078e0014 */
[----:B------:R-:W-:Y:S01]  /*0ed0*/  @P4 MOV R3, R20 ;  /* 0x0000001400034202 */ /* 0x000fe20000000f00 */
[--C-:B------:R-:W-:Y:S02]  /*0ee0*/  @P3 IMAD.MOV.U32 R4, RZ, RZ, R20.reuse ;  /* 0x000000ffff043224 */ /* 0x100fe400078e0014 */
[----:B------:R-:W-:Y:S02]  /*0ef0*/  @P5 IMAD.MOV.U32 R2, RZ, RZ, R20 ;  /* 0x000000ffff025224 */ /* 0x000fe400078e0014 */
[----:B------:R-:W-:-:S06]  /*0f00*/  VIADD R30, R30, 0x4 ;  /* 0x000000041e1e7836 */ /* 0x000fcc0000000000 */
[----:B------:R-:W-:Y:S01]  /*0f10*/  @P2 IMAD.MOV.U32 R5, RZ, RZ, R20 ;  /* 0x000000ffff052224 */ /* 0x000fe200078e0014 */
[----:B------:R-:W-:Y:S06]  /*0f20*/  BRA.U UP0, `(.L_x_11) ;  /* 0xfffffffd00a07547 */ /* 0x000fec000b83ffff */
[----:B------:R-:W-:-:S04]  /*0f30*/  SHF.R.U32.HI R18, RZ, 0x17, R26 ;  /* 0x00000017ff127819 */ /* 0x000fc8000001161a */
[C---:B------:R-:W-:Y:S02]  /*0f40*/  LOP3.LUT R19, R18.reuse, 0xe0, RZ, 0xc0, !PT ;  /* 0x000000e012137812 */ /* 0x040fe400078ec0ff */
[----:B------:R-:W-:Y:S02]  /*0f50*/  LOP3.LUT P6, RZ, R18, 0x1f, RZ, 0xc0, !PT ;  /* 0x0000001f12ff7812 */ /* 0x000fe400078cc0ff */
[----:B------:R-:W-:-:S04]  /*0f60*/  IADD3 R19, PT, PT, R19, -0x80, RZ ;  /* 0xffffff8013137810 */ /* 0x000fc80007ffe0ff */
[----:B------:R-:W-:-:S05]  /*0f70*/  SHF.R.U32.HI R19, RZ, 0x5, R19 ;  /* 0x00000005ff137819 */ /* 0x000fca0000011613 */
[----:B------:R-:W-:-:S05]  /*0f80*/  IMAD.U32 R30, R19, -0x4, RZ ;  /* 0xfffffffc131e7824 */ /* 0x000fca00078e00ff */
[C---:B------:R-:W-:Y:S02]  /*0f90*/  ISETP.EQ.AND P3, PT, R30.reuse, -0x18, PT ;  /* 0xffffffe81e00780c */ /* 0x040fe40003f62270 */
[C---:B------:R-:W-:Y:S02]  /*0fa0*/  ISETP.EQ.AND P4, PT, R30.reuse, -0x14, PT ;  /* 0xffffffec1e00780c */ /* 0x040fe40003f82270 */
[C---:B------:R-:W-:Y:S02]  /*0fb0*/  ISETP.EQ.AND P0, PT, R30.reuse, -0x10, PT ;  /* 0xfffffff01e00780c */ /* 0x040fe40003f02270 */
[C---:B------:R-:W-:Y:S02]  /*0fc0*/  ISETP.EQ.AND P1, PT, R30.reuse, -0xc, PT ;  /* 0xfffffff41e00780c */ /* 0x040fe40003f22270 */
[C---:B------:R-:W-:Y:S02]  /*0fd0*/  ISETP.EQ.AND P2, PT, R30.reuse, -0x8, PT ;  /* 0xfffffff81e00780c */ /* 0x040fe40003f42270 */
[----:B------:R-:W-:-:S03]  /*0fe0*/  ISETP.EQ.AND P5, PT, R30, 0x4, PT ;  /* 0x000000041e00780c */ /* 0x000fc60003fa2270 */
[----:B------:R-:W-:Y:S01]  /*0ff0*/  @P3 IMAD.MOV.U32 R28, RZ, RZ, R7 ;  /* 0x000000ffff1c3224 */ /* 0x000fe200078e0007 */
[C---:B------:R-:W-:Y:S01]  /*1000*/  ISETP.EQ.AND P3, PT, R30.reuse, -0x4, PT ;  /* 0xfffffffc1e00780c */ /* 0x040fe20003f62270 */
[--C-:B------:R-:W-:Y:S01]  /*1010*/  @P4 IMAD.MOV.U32 R28, RZ, RZ, R6.reuse ;  /* 0x000000ffff1c4224 */ /* 0x100fe200078e0006 */
[----:B------:R-:W-:Y:S01]  /*1020*/  @P4 MOV R19, R7 ;  /* 0x0000000700134202 */ /* 0x000fe20000000f00 */
[----:B------:R-:W-:Y:S01]  /*1030*/  @P0 IMAD.MOV.U32 R19, RZ, RZ, R6 ;  /* 0x000000ffff130224 */ /* 0x000fe200078e0006 */
[----:B------:R-:W-:Y:S01]  /*1040*/  ISETP.EQ.AND P4, PT, R30, RZ, PT ;  /* 0x000000ff1e00720c */ /* 0x000fe20003f82270 */
[----:B------:R-:W-:Y:S01]  /*1050*/  @P1 IMAD.MOV.U32 R19, RZ, RZ, R5 ;  /* 0x000000ffff131224 */ /* 0x000fe200078e0005 */
[----:B------:R-:W-:Y:S01]  /*1060*/  @P0 MOV R28, R5 ;  /* 0x00000005001c0202 */ /* 0x000fe20000000f00 */
[----:B------:R-:W-:Y:S01]  /*1070*/  @P1 IMAD.MOV.U32 R28, RZ, RZ, R4 ;  /* 0x000000ffff1c1224 */ /* 0x000fe200078e0004 */
[----:B------:R-:W-:Y:S01]  /*1080*/  @P2 MOV R19, R4 ;  /* 0x0000000400132202 */ /* 0x000fe20000000f00 */
[----:B------:R-:W-:-:S04]  /*1090*/  @P2 IMAD.MOV.U32 R28, RZ, RZ, R3 ;  /* 0x000000ffff1c2224 */ /* 0x000fc800078e0003 */
[----:B------:R-:W-:Y:S01]  /*10a0*/  @P3 IMAD.MOV.U32 R19, RZ, RZ, R3 ;  /* 0x000000ffff133224 */ /* 0x000fe200078e0003 */
[----:B------:R-:W-:-:S03]  /*10b0*/  @P3 MOV R28, R2 ;  /* 0x00000002001c3202 */ /* 0x000fc60000000f00 */
[----:B------:R-:W-:Y:S01]  /*10c0*/  @P4 IMAD.MOV.U32 R19, RZ, RZ, R2 ;  /* 0x000000ffff134224 */ /* 0x000fe200078e0002 */
[----:B------:R-:W-:Y:S01]  /*10d0*/  @P5 MOV R19, R33 ;  /* 0x0000002100135202 */ /* 0x000fe20000000f00 */
[----:B------:R-:W-:-:S04]  /*10e0*/  @P4 IMAD.MOV.U32 R28, RZ, RZ, R33 ;  /* 0x000000ffff1c4224 */ /* 0x000fc800078e0021 */
[----:B------:R-:W-:Y:S01]  /*10f0*/  IMAD.MOV.U32 R20, RZ, RZ, R19 ;  /* 0x000000ffff147224 */ /* 0x000fe200078e0013 */
[----:B------:R-:W-:Y:S06]  /*1100*/  @!P6 BRA `(.L_x_12) ;  /* 0x00000000002ce947 */ /* 0x000fec0003800000 */
[----:B------:R-:W-:Y:S01]  /*1110*/  @P0 IMAD.MOV.U32 R21, RZ, RZ, R7 ;  /* 0x000000ffff150224 */ /* 0x000fe200078e0007 */
[----:B------:R-:W-:Y:S02]  /*1120*/  ISETP.EQ.AND P0, PT, R30, 0x8, PT ;  /* 0x000000081e00780c */ /* 0x000fe40003f02270 */
[----:B------:R-:W-:Y:S01]  /*1130*/  @P1 MOV R21, R6 ;  /* 0x0000000600151202 */ /* 0x000fe20000000f00 */
[----:B------:R-:W-:Y:S01]  /*1140*/  @P2 IMAD.MOV.U32 R21, RZ, RZ, R5 ;  /* 0x000000ffff152224 */ /* 0x000fe200078e0005 */
[----:B------:R-:W-:Y:S01]  /*1150*/  LOP3.LUT R19, R18, 0x1f, RZ, 0xc0, !PT ;  /* 0x0000001f12137812 */ /* 0x000fe200078ec0ff */
[----:B------:R-:W-:Y:S01]  /*1160*/  @P3 IMAD.MOV.U32 R21, RZ, RZ, R4 ;  /* 0x000000ffff153224 */ /* 0x000fe200078e0004 */
[----:B------:R-:W-:Y:S01]  /*1170*/  @P4 MOV R21, R3 ;  /* 0x0000000300154202 */ /* 0x000fe20000000f00 */
[----:B------:R-:W-:Y:S01]  /*1180*/  @P5 IMAD.MOV.U32 R21, RZ, RZ, R2 ;  /* 0x000000ffff155224 */ /* 0x000fe200078e0002 */
[----:B------:R-:W-:-:S05]  /*1190*/  SHF.L.W.U32.HI R28, R20, R19, R28 ;  /* 0x00000013141c7219 */ /* 0x000fca0000010e1c */
[----:B------:R-:W-:-:S05]  /*11a0*/  @P0 IMAD.MOV.U32 R21, RZ, RZ, R33 ;  /* 0x000000ffff150224 */ /* 0x000fca00078e0021 */
[----:B------:R-:W-:-:S07]  /*11b0*/  SHF.L.W.U32.HI R20, R21, R19, R20 ;  /* 0x0000001315147219 */ /* 0x000fce0000010e14 */
.L_x_12:
[C---:B------:R-:W-:Y:S01]  /*11c0*/  SHF.L.W.U32.HI R33, R20.reuse, 0x2, R28 ;  /* 0x0000000214217819 */ /* 0x040fe20000010e1c */
[----:B------:R-:W-:Y:S01]  /*11d0*/  UMOV UR4, 0x54442d19 ;  /* 0x54442d1900047882 */ /* 0x000fe20000000000 */
[----:B------:R-:W-:Y:S01]  /*11e0*/  SHF.L.U32 R18, R20, 0x2, RZ ;  /* 0x0000000214127819 */ /* 0x000fe200000006ff */
[----:B------:R-:W-:Y:S01]  /*11f0*/  UMOV UR5, 0x3bf921fb ;  /* 0x3bf921fb00057882 */ /* 0x000fe20000000000 */
[----:B------:R-:W-:Y:S02]  /*1200*/  SHF.R.S32.HI R19, RZ, 0x1f, R33 ;  /* 0x0000001fff137819 */ /* 0x000fe40000011421 */
[----:B------:R-:W-:Y:S02]  /*1210*/  ISETP.GE.AND P0, PT, R26, RZ, PT ;  /* 0x000000ff1a00720c */ /* 0x000fe40003f06270 */
[C---:B------:R-:W-:Y:S02]  /*1220*/  LOP3.LUT R18, R19.reuse, R18, RZ, 0x3c, !PT ;  /* 0x0000001213127212 */ /* 0x040fe400078e3cff */
[----:B------:R-:W-:-:S02]  /*1230*/  LOP3.LUT R19, R19, R33, RZ, 0x3c, !PT ;  /* 0x0000002113137212 */ /* 0x000fc400078e3cff */
[----:B------:R-:W-:Y:S02]  /*1240*/  SHF.R.U32.HI R28, RZ, 0x1e, R28 ;  /* 0x0000001eff1c7819 */ /* 0x000fe4000001161c */
[C---:B------:R-:W-:Y:S02]  /*1250*/  LOP3.LUT R26, R33.reuse, R26, RZ, 0x3c, !PT ;  /* 0x0000001a211a7212 */ /* 0x040fe400078e3cff */
[----:B------:R-:W0:Y:S01]  /*1260*/  I2F.F64.S64 R18, R18 ;  /* 0x0000001200127312 */ /* 0x000e220000301c00 */
[----:B------:R-:W-:Y:S02]  /*1270*/  LEA.HI R28, R33, R28, RZ, 0x1 ;  /* 0x0000001c211c7211 */ /* 0x000fe400078f08ff */
[----:B------:R-:W-:-:S03]  /*1280*/  ISETP.GE.AND P1, PT, R26, RZ, PT ;  /* 0x000000ff1a00720c */ /* 0x000fc60003f26270 */
[----:B------:R-:W-:-:S04]  /*1290*/  IMAD.MOV R26, RZ, RZ, -R28 ;  /* 0x000000ffff1a7224 */ /* 0x000fc800078e0a1c */
[----:B------:R-:W-:Y:S01]  /*12a0*/  @!P0 IMAD.MOV.U32 R28, RZ, RZ, R26 ;  /* 0x000000ffff1c8224 */ /* 0x000fe200078e001a */
[----:B0-----:R-:W-:-:S10]  /*12b0*/  DMUL R20, R18, UR4 ;  /* 0x0000000412147c28 */ /* 0x001fd40008000000 */
[----:B------:R-:W0:Y:S02]  /*12c0*/  F2F.F32.F64 R20, R20 ;  /* 0x0000001400147310 */ /* 0x000e240000301000 */
[----:B0-----:R-:W-:-:S07]  /*12d0*/  FSEL R18, -R20, R20, !P1 ;  /* 0x0000001414127208 */ /* 0x001fce0004800100 */
.L_x_10:
[----:B------:R-:W0:Y:S01]  /*12e0*/  S2R R26, SR_TID.X ;  /* 0x00000000001a7919 */ /* 0x000e220000002100 */
[----:B------:R-:W1:Y:S01]  /*12f0*/  LDC.64 R20, c[0x0][0x470] ;  /* 0x00011c00ff147b82 */ /* 0x000e620000000a00 */
[----:B------:R-:W-:Y:S02]  /*1300*/  IMAD.MOV.U32 R30, RZ, RZ, 0x37cbac00 ;  /* 0x37cbac00ff1e7424 */ /* 0x000fe400078e00ff */
[----:B------:R-:W-:Y:S01]  /*1310*/  FMUL R19, R18, R18 ;  /* 0x0000001212137220 */ /* 0x000fe20000400000 */
[----:B------:R-:W-:Y:S01]  /*1320*/  IMAD.MOV.U32 R32, RZ, RZ, 0x394d4153 ;  /* 0x394d4153ff207424 */ /* 0x000fe200078e00ff */
[----:B------:R-:W2:Y:S01]  /*1330*/  LDCU UR4, c[0x0][0x46c] ;  /* 0x00008d80ff0477ac */ /* 0x000ea20008000800 */
[----:B0-----:R-:W-:-:S05]  /*1340*/  LEA R26, R31, R26, 0x7 ;  /* 0x0000001a1f1a7211 */ /* 0x001fca00078e38ff */
[----:B------:R-:W-:-:S04]  /*1350*/  IMAD R31, R31, -0x3, R26 ;  /* 0xfffffffd1f1f7824 */ /* 0x000fc800078e021a */
[----:B-1----:R-:W-:-:S05]  /*1360*/  IMAD.WIDE R20, R31, 0x4, R20 ;  /* 0x000000041f147825 */ /* 0x002fca00078e0214 */
[----:B------:R-:W3:Y:S01]  /*1370*/  LDG.E R26, desc[UR8][R20.64] ;  /* 0x00000008141a7981 */ /* 0x000ee2000c1e1900 */
[C---:B------:R-:W-:Y:S01]  /*1380*/  FFMA R30, R19.reuse, R30, -0.0013887860113754868507 ;  /* 0xbab607ed131e7423 */ /* 0x040fe2000000001e */
[C---:B------:R-:W-:Y:S01]  /*1390*/  FFMA R32, R19.reuse, -R32, 0.0083327032625675201416 ;  /* 0x3c0885e413207423 */ /* 0x040fe20000000820 */
[C---:B------:R-:W-:Y:S01]  /*13a0*/  FFMA R33, R19.reuse, R18, RZ ;  /* 0x0000001213217223 */ /* 0x040fe200000000ff */
[----:B------:R-:W-:Y:S01]  /*13b0*/  LOP3.LUT P1, RZ, R28, 0x2, RZ, 0xc0, !PT ;  /* 0x000000021cff7812 */ /* 0x000fe2000782c0ff */
[C---:B------:R-:W-:Y:S01]  /*13c0*/  FFMA R30, R19.reuse, R30, 0.041666727513074874878 ;  /* 0x3d2aaabb131e7423 */ /* 0x040fe2000000001e */
[C---:B------:R-:W-:Y:S01]  /*13d0*/  FFMA R32, R19.reuse, R32, -0.16666662693023681641 ;  /* 0xbe2aaaa813207423 */ /* 0x040fe20000000020 */
[----:B--2---:R-:W-:Y:S02]  /*13e0*/  FMUL R35, R0, UR4 ;  /* 0x0000000400237c20 */ /* 0x004fe40008400000 */
[----:B------:R-:W-:Y:S01]  /*13f0*/  FFMA R30, R19, R30, -0.4999999701976776123 ;  /* 0xbeffffff131e7423 */ /* 0x000fe2000000001e */
[----:B------:R-:W-:Y:S01]  /*1400*/  FFMA R33, R33, R32, R18 ;  /* 0x0000002021217223 */ /* 0x000fe20000000012 */
[----:B------:R-:W-:-:S02]  /*1410*/  LOP3.LUT R32, R28, 0x1, RZ, 0xc0, !PT ;  /* 0x000000011c207812 */ /* 0x000fc400078ec0ff */
[----:B------:R-:W-:Y:S02]  /*1420*/  FFMA R30, R19, R30, 1 ;  /* 0x3f800000131e7423 */ /* 0x000fe4000000001e */
[----:B------:R-:W0:Y:S01]  /*1430*/  LDC.64 R18, c[0x0][0x478] ;  /* 0x00011e00ff127b82 */ /* 0x000e220000000a00 */
[----:B------:R-:W-:Y:S02]  /*1440*/  ISETP.NE.U32.AND P0, PT, R32, 0x1, PT ;  /* 0x000000012000780c */ /* 0x000fe40003f05070 */
[----:B------:R-:W-:Y:S02]  /*1450*/  IADD3 R32, PT, PT, R28, 0x1, RZ ;  /* 0x000000011c207810 */ /* 0x000fe40007ffe0ff */
[----:B------:R-:W-:Y:S02]  /*1460*/  FSEL R28, R30, R33, !P0 ;  /* 0x000000211e1c7208 */ /* 0x000fe40004000000 */
[----:B------:R-:W-:Y:S02]  /*1470*/  LOP3.LUT P2, RZ, R32, 0x2, RZ, 0xc0, !PT ;  /* 0x0000000220ff7812 */ /* 0x000fe4000784c0ff */
[----:B------:R-:W-:-:S02]  /*1480*/  FSEL R33, R33, R30, !P0 ;  /* 0x0000001e21217208 */ /* 0x000fc40004000000 */
[----:B------:R-:W-:Y:S02]  /*1490*/  FSEL R28, R28, -R28, !P1 ;  /* 0x8000001c1c1c7208 */ /* 0x000fe40004800000 */
[----:B------:R-:W-:-:S03]  /*14a0*/  FSEL R33, R33, -R33, !P2 ;  /* 0x8000002121217208 */ /* 0x000fc60005000000 */
[----:B------:R-:W-:-:S04]  /*14b0*/  FMUL R30, R10, R28 ;  /* 0x0000001c0a1e7220 */ /* 0x000fc80000400000 */
[----:B------:R-:W-:Y:S01]  /*14c0*/  FFMA R30, R9, R33, R30 ;  /* 0x00000021091e7223 */ /* 0x000fe2000000001e */
[----:B0-----:R-:W-:-:S05]  /*14d0*/  IMAD.WIDE R18, R31, 0x4, R18 ;  /* 0x000000041f127825 */ /* 0x001fca00078e0212 */
[----:B------:R-:W2:Y:S01]  /*14e0*/  LDG.E R0, desc[UR8][R18.64] ;  /* 0x0000000812007981 */ /* 0x000ea2000c1e1900 */
[----:B---3--:R-:W-:-:S05]  /*14f0*/  FFMA R37, R35, R30, R26 ;  /* 0x0000001e23257223 */ /* 0x008fca000000001a */
[----:B------:R0:W-:Y:S04]  /*1500*/  STG.E desc[UR8][R20.64], R37 ;  /* 0x0000002514007986 */ /* 0x0001e8000c101908 */
[----:B------:R-:W3:Y:S01]  /*1510*/  LDG.E R32, desc[UR8][R18.64] ;  /* 0x0000000812207981 */ /* 0x000ee2000c1e1900 */
[----:B------:R-:W-:-:S04]  /*1520*/  FMUL R30, R10, R33 ;  /* 0x000000210a1e7220 */ /* 0x000fc80000400000 */
[----:B------:R-:W-:Y:S01]  /*1530*/  FFMA R30, R9, R28, -R30 ;  /* 0x0000001c091e7223 */ /* 0x000fe2000000081e */
[-C--:B------:R-:W-:Y:S01]  /*1540*/  FFMA R31, R33, R26.reuse, R10 ;  /* 0x0000001a211f7223 */ /* 0x080fe2000000000a */
[----:B------:R-:W-:-:S03]  /*1550*/  FFMA R9, R28, -R26, R9 ;  /* 0x8000001a1c097223 */ /* 0x000fc60000000009 */
[-C--:B--2---:R-:W-:Y:S01]  /*1560*/  FFMA R10, R28, R0.reuse, R31 ;  /* 0x000000001c0a7223 */ /* 0x084fe2000000001f */
[----:B------:R-:W-:Y:S01]  /*1570*/  FFMA R9, R33, R0, R9 ;  /* 0x0000000021097223 */ /* 0x000fe20000000009 */
[----:B---3--:R-:W-:-:S05]  /*1580*/  FFMA R35, R35, R30, R32 ;  /* 0x0000001e23237223 */ /* 0x008fca0000000020 */
[----:B------:R0:W-:Y:S02]  /*1590*/  STG.E desc[UR8][R18.64], R35 ;  /* 0x0000002312007986 */ /* 0x0001e4000c101908 */
.L_x_9:
[----:B------:R-:W1:Y:S01]  /*15a0*/  LDCU.128 UR4, c[0x0][0x430] ;  /* 0x00008600ff0477ac */ /* 0x000e620008000c00 */
[C---:B0-----:R-:W-:Y:S01]  /*15b0*/  IMAD.SHL.U32 R20, R16.reuse, 0x4, RZ ;  /* 0x0000000410147824 */ /* 0x041fe200078e00ff */
[----:B------:R-:W-:-:S04]  /*15c0*/  SHF.L.U64.HI R21, R16, 0x2, R17 ;  /* 0x0000000210157819 */ /* 0x000fc80000010211 */
[----:B-1----:R-:W-:-:S04]  /*15d0*/  IADD3 R30, P0, PT, R20, UR6, RZ ;  /* 0x00000006141e7c10 */ /* 0x002fc8000ff1e0ff */
[----:B------:R-:W-:Y:S01]  /*15e0*/  IADD3.X R31, PT, PT, R21, UR7, RZ, P0, !PT ;  /* 0x00000007151f7c10 */ /* 0x000fe200087fe4ff */
[----:B------:R-:W0:Y:S04]  /*15f0*/  LDCU.64 UR6, c[0x0][0x440] ;  /* 0x00008800ff0677ac */ /* 0x000e280008000a00 */
[----:B------:R-:W2:Y:S01]  /*1600*/  LDG.E.CONSTANT R0, desc[UR8][R30.64] ;  /* 0x000000081e007981 */ /* 0x000ea2000c1e9900 */
[----:B------:R-:W-:-:S04]  /*1610*/  IADD3 R18, P0, PT, R20, UR4, RZ ;  /* 0x0000000414127c10 */ /* 0x000fc8000ff1e0ff */
[----:B------:R-:W-:-:S05]  /*1620*/  IADD3.X R19, PT, PT, R21, UR5, RZ, P0, !PT ;  /* 0x0000000515137c10 */ /* 0x000fca00087fe4ff */
[----:B------:R1:W5:Y:S01]  /*1630*/  LDG.E.CONSTANT R26, desc[UR8][R18.64] ;  /* 0x00000008121a7981 */ /* 0x000362000c1e9900 */
[----:B0-----:R-:W-:-:S04]  /*1640*/  IADD3 R20, P1, PT, R20, UR6, RZ ;  /* 0x0000000614147c10 */ /* 0x001fc8000ff3e0ff */
[----:B------:R-:W-:-:S05]  /*1650*/  IADD3.X R21, PT, PT, R21, UR7, RZ, P1, !PT ;  /* 0x0000000715157c10 */ /* 0x000fca0008ffe4ff */
[----:B------:R1:W5:Y:S01]  /*1660*/  LDG.E.CONSTANT R28, desc[UR8][R20.64] ;  /* 0x00000008141c7981 */ /* 0x000362000c1e9900 */
[----:B------:R-:W-:Y:S01]  /*1670*/  BSSY.RECONVERGENT B1, `(.L_x_13) ;  /* 0x0000067000017945 */ /* 0x000fe20003800200 */
[----:B--2---:R-:W-:-:S06]  /*1680*/  FMUL R32, R0, 0.63661974668502807617 ;  /* 0x3f22f98300207820 */ /* 0x004fcc0000400000 */
[----:B------:R-:W0:Y:S01]  /*1690*/  F2I.NTZ R32, R32 ;  /* 0x0000002000207305 */ /* 0x000e220000203100 */
[----:B------:R-:W-:Y:S02]  /*16a0*/  FSETP.GE.AND P0, PT, |R0|, 105615, PT ;  /* 0x47ce47800000780b */ /* 0x000fe40003f06200 */
[----:B0-----:R-:W-:-:S05]  /*16b0*/  I2FP.F32.S32 R33, R32 ;  /* 0x0000002000217245 */ /* 0x001fca0000201400 */
[----:B------:R-:W-:-:S04]  /*16c0*/  FFMA R30, R33, -1.5707962512969970703, R0 ;  /* 0xbfc90fda211e7823 */ /* 0x000fc80000000000 */
[----:B------:R-:W-:-:S04]  /*16d0*/  FFMA R30, R33, -7.5497894158615963534e-08, R30 ;  /* 0xb3a22168211e7823 */ /* 0x000fc8000000001e */
[----:B------:R-:W-:Y:S01]  /*16e0*/  FFMA R30, R33, -5.3903029534742383927e-15, R30 ;  /* 0xa7c234c5211e7823 */ /* 0x000fe2000000001e */
[----:B-1----:R-:W-:Y:S06]  /*16f0*/  @!P0 BRA `(.L_x_14) ;  /* 0x0000000400788947 */ /* 0x002fec0003800000 */
[----:B------:R-:W-:-:S13]  /*1700*/  FSETP.NEU.AND P0, PT, |R0|, +INF , PT ;  /* 0x7f8000000000780b */ /* 0x000fda0003f0d200 */
[----:B------:R-:W-:Y:S01]  /*1710*/  @!P0 FMUL R30, RZ, R0 ;  /* 0x00000000ff1e8220 */ /* 0x000fe20000400000 */
[----:B------:R-:W-:Y:S01]  /*1720*/  @!P0 IMAD.MOV.U32 R32, RZ, RZ, RZ ;  /* 0x000000ffff208224 */ /* 0x000fe200078e00ff */
[----:B------:R-:W-:Y:S06]  /*1730*/  @!P0 BRA `(.L_x_14) ;  /* 0x0000000400688947 */ /* 0x000fec0003800000 */
[----:B------:R-:W-:Y:S02]  /*1740*/  SHF.L.U32 R18, R0, 0x8, RZ ;  /* 0x0000000800127819 */ /* 0x000fe400000006ff */
[----:B------:R-:W-:Y:S01]  /*1750*/  CS2R R30, SRZ ;  /* 0x00000000001e7805 */ /* 0x000fe2000001ff00 */
[----:B------:R-:W0:Y:S01]  /*1760*/  LDCU.64 UR6, c[0x4][URZ] ;  /* 0x01000000ff0677ac */ /* 0x000e220008000a00 */
[----:B------:R-:W-:Y:S01]  /*1770*/  LOP3.LUT R33, R18, 0x80000000, RZ, 0xfc, !PT ;  /* 0x8000000012217812 */ /* 0x000fe200078efcff */
[----:B------:R-:W-:Y:S01]  /*1780*/  UMOV UR5, URZ ;  /* 0x000000ff00057c82 */ /* 0x000fe20008000000 */
[----:B------:R-:W-:-:S05]  /*1790*/  UMOV UR4, URZ ;  /* 0x000000ff00047c82 */ /* 0x000fca0008000000 */
.L_x_15:
[----:B0-----:R-:W-:Y:S02]  /*17a0*/  IMAD.U32 R18, RZ, RZ, UR6 ;  /* 0x00000006ff127e24 */ /* 0x001fe4000f8e00ff */
        /* <DEDUP_REMOVED lines=13> */
[----:B------:R-:W-:Y:S01]  /*1880*/  IADD3.X R31, PT, PT, R21, UR5, RZ, P2, !PT ;  /* 0x00000005151f7c10 */ /* 0x000fe200097fe4ff */
[--C-:B------:R-:W-:Y:S01]  /*1890*/  @P1 IMAD.MOV.U32 R6, RZ, RZ, R20.reuse ;  /* 0x000000ffff061224 */ /* 0x100fe200078e0014 */
[C---:B------:R-:W-:Y:S01]  /*18a0*/  ISETP.EQ.AND P2, PT, R30.reuse, 0x8, PT ;  /* 0x000000081e00780c */ /* 0x040fe20003f42270 */
[--C-:B------:R-:W-:Y:S01]  /*18b0*/  @P4 IMAD.MOV.U32 R3, RZ, RZ, R20.reuse ;  /* 0x000000ffff034224 */ /* 0x100fe200078e0014 */
[-C--:B------:R-:W-:Y:S01]  /*18c0*/  @P0 MOV R7, R20.reuse ;  /* 0x0000001400070202 */ /* 0x080fe20000000f00 */
[----:B------:R-:W-:Y:S01]  /*18d0*/  @P5 IMAD.MOV.U32 R2, RZ, RZ, R20 ;  /* 0x000000ffff025224 */ /* 0x000fe200078e0014 */
[----:B------:R-:W-:Y:S02]  /*18e0*/  @P3 MOV R4, R20 ;  /* 0x0000001400043202 */ /* 0x000fe40000000f00 */
[----:B------:R-:W-:-:S07]  /*18f0*/  IADD3 R30, PT, PT, R30, 0x4, RZ ;  /* 0x000000041e1e7810 */ /* 0x000fce0007ffe0ff */
[----:B------:R-:W-:Y:S01]  /*1900*/  @P2 IMAD.MOV.U32 R5, RZ, RZ, R20 ;  /* 0x000000ffff052224 */ /* 0x000fe200078e0014 */
[----:B------:R-:W-:Y:S06]  /*1910*/  BRA.U UP0, `(.L_x_15) ;  /* 0xfffffffd00a07547 */ /* 0x000fec000b83ffff */
[----:B------:R-:W-:Y:S01]  /*1920*/  SHF.R.U32.HI R18, RZ, 0x17, R0 ;  /* 0x00000017ff127819 */ /* 0x000fe20000011600 */
[----:B------:R-:W-:Y:S03]  /*1930*/  BSSY.RECONVERGENT B2, `(.L_x_16) ;  /* 0x0000028000027945 */ /* 0x000fe60003800200 */
[C---:B------:R-:W-:Y:S02]  /*1940*/  LOP3.LUT R19, R18.reuse, 0xe0, RZ, 0xc0, !PT ;  /* 0x000000e012137812 */ /* 0x040fe400078ec0ff */
[----:B------:R-:W-:-:S03]  /*1950*/  LOP3.LUT P6, RZ, R18, 0x1f, RZ, 0xc0, !PT ;  /* 0x0000001f12ff7812 */ /* 0x000fc600078cc0ff */
[----:B------:R-:W-:-:S05]  /*1960*/  VIADD R19, R19, 0xffffff80 ;  /* 0xffffff8013137836 */ /* 0x000fca0000000000 */
        /* <DEDUP_REMOVED lines=8> */
[----:B------:R-:W-:Y:S02]  /*19f0*/  @P3 MOV R30, R7 ;  /* 0x00000007001e3202 */ /* 0x000fe40000000f00 */
[----:B------:R-:W-:Y:S01]  /*1a00*/  @P4 IMAD.MOV.U32 R19, RZ, RZ, R7 ;  /* 0x000000ffff134224 */ /* 0x000fe200078e0007 */
[C---:B------:R-:W-:Y:S01]  /*1a10*/  ISETP.EQ.AND P3, PT, R21.reuse, -0x4, PT ;  /* 0xfffffffc1500780c */ /* 0x040fe20003f62270 */
[----:B------:R-:W-:Y:S01]  /*1a20*/  @P4 IMAD.MOV.U32 R30, RZ, RZ, R6 ;  /* 0x000000ffff1e4224 */ /* 0x000fe200078e0006 */
[----:B------:R-:W-:Y:S01]  /*1a30*/  ISETP.EQ.AND P4, PT, R21, RZ, PT ;  /* 0x000000ff1500720c */ /* 0x000fe20003f82270 */
[--C-:B------:R-:W-:Y:S01]  /*1a40*/  @P0 IMAD.MOV.U32 R30, RZ, RZ, R5.reuse ;  /* 0x000000ffff1e0224 */ /* 0x100fe200078e0005 */
[----:B------:R-:W-:Y:S01]  /*1a50*/  @P0 MOV R19, R6 ;  /* 0x0000000600130202 */ /* 0x000fe20000000f00 */
[----:B------:R-:W-:Y:S01]  /*1a60*/  @P1 IMAD.MOV.U32 R19, RZ, RZ, R5 ;  /* 0x000000ffff131224 */ /* 0x000fe200078e0005 */
[----:B------:R-:W-:Y:S01]  /*1a70*/  @P1 MOV R30, R4 ;  /* 0x00000004001e1202 */ /* 0x000fe20000000f00 */
[----:B------:R-:W-:Y:S01]  /*1a80*/  @P2 IMAD.MOV.U32 R19, RZ, RZ, R4 ;  /* 0x000000ffff132224 */ /* 0x000fe200078e0004 */
[----:B------:R-:W-:-:S05]  /*1a90*/  @P2 MOV R30, R3 ;  /* 0x00000003001e2202 */ /* 0x000fca0000000f00 */
[----:B------:R-:W-:Y:S01]  /*1aa0*/  @P3 IMAD.MOV.U32 R19, RZ, RZ, R3 ;  /* 0x000000ffff133224 */ /* 0x000fe200078e0003 */
[----:B------:R-:W-:Y:S01]  /*1ab0*/  @P3 MOV R30, R2 ;  /* 0x00000002001e3202 */ /* 0x000fe20000000f00 */
[----:B------:R-:W-:Y:S01]  /*1ac0*/  @P4 IMAD.MOV.U32 R19, RZ, RZ, R2 ;  /* 0x000000ffff134224 */ /* 0x000fe200078e0002 */
[----:B------:R-:W-:Y:S01]  /*1ad0*/  @P4 MOV R30, R31 ;  /* 0x0000001f001e4202 */ /* 0x000fe20000000f00 */
[----:B------:R-:W-:Y:S01]  /*1ae0*/  @P5 IMAD.MOV.U32 R19, RZ, RZ, R31 ;  /* 0x000000ffff135224 */ /* 0x000fe200078e001f */
[----:B------:R-:W-:Y:S06]  /*1af0*/  @!P6 BRA `(.L_x_17) ;  /* 0x00000000002ce947 */ /* 0x000fec0003800000 */
[----:B------:R-:W-:Y:S01]  /*1b00*/  @P0 MOV R20, R7 ;  /* 0x0000000700140202 */ /* 0x000fe20000000f00 */
[----:B------:R-:W-:Y:S01]  /*1b10*/  @P1 IMAD.MOV.U32 R20, RZ, RZ, R6 ;  /* 0x000000ffff141224 */ /* 0x000fe200078e0006 */
[----:B------:R-:W-:Y:S02]  /*1b20*/  ISETP.EQ.AND P0, PT, R21, 0x8, PT ;  /* 0x000000081500780c */ /* 0x000fe40003f02270 */
[----:B------:R-:W-:Y:S01]  /*1b30*/  @P2 MOV R20, R5 ;  /* 0x0000000500142202 */ /* 0x000fe20000000f00 */
[----:B------:R-:W-:Y:S01]  /*1b40*/  @P3 IMAD.MOV.U32 R20, RZ, RZ, R4 ;  /* 0x000000ffff143224 */ /* 0x000fe200078e0004 */
[----:B------:R-:W-:Y:S01]  /*1b50*/  @P4 MOV R20, R3 ;  /* 0x0000000300144202 */ /* 0x000fe20000000f00 */
[----:B------:R-:W-:Y:S01]  /*1b60*/  @P5 IMAD.MOV.U32 R20, RZ, RZ, R2 ;  /* 0x000000ffff145224 */ /* 0x000fe200078e0002 */
[----:B------:R-:W-:-:S04]  /*1b70*/  LOP3.LUT R18, R18, 0x1f, RZ, 0xc0, !PT ;  /* 0x0000001f12127812 */ /* 0x000fc800078ec0ff */
[----:B------:R-:W-:-:S03]  /*1b80*/  SHF.L.W.U32.HI R30, R19, R18, R30 ;  /* 0x00000012131e7219 */ /* 0x000fc60000010e1e */
[----:B------:R-:W-:-:S04]  /*1b90*/  @P0 MOV R20, R31 ;  /* 0x0000001f00140202 */ /* 0x000fc80000000f00 */
[----:B------:R-:W-:-:S07]  /*1ba0*/  SHF.L.W.U32.HI R19, R20, R18, R19 ;  /* 0x0000001214137219 */ /* 0x000fce0000010e13 */
.L_x_17:
[----:B------:R-:W-:Y:S05]  /*1bb0*/  BSYNC.RECONVERGENT B2 ;  /* 0x0000000000027941 */ /* 0x000fea0003800200 */
.L_x_16:
[C---:B------:R-:W-:Y:S01]  /*1bc0*/  SHF.L.W.U32.HI R31, R19.reuse, 0x2, R30 ;  /* 0x00000002131f7819 */ /* 0x040fe20000010e1e */
[----:B------:R-:W-:Y:S01]  /*1bd0*/  IMAD.SHL.U32 R19, R19, 0x4, RZ ;  /* 0x0000000413137824 */ /* 0x000fe200078e00ff */
[----:B------:R-:W-:Y:S01]  /*1be0*/  UMOV UR4, 0x54442d19 ;  /* 0x54442d1900047882 */ /* 0x000fe20000000000 */
        /* <DEDUP_REMOVED lines=9> */
[----:B------:R-:W-:Y:S02]  /*1c80*/  ISETP.GE.AND P1, PT, R0, RZ, PT ;  /* 0x000000ff0000720c */ /* 0x000fe40003f26270 */
[----:B------:R-:W-:-:S05]  /*1c90*/  IADD3 R0, PT, PT, -R32, RZ, RZ ;  /* 0x000000ff20007210 */ /* 0x000fca0007ffe1ff */
[----:B------:R-:W-:Y:S01]  /*1ca0*/  @!P0 IMAD.MOV.U32 R32, RZ, RZ, R0 ;  /* 0x000000ffff208224 */ /* 0x000fe200078e0000 */
[----:B0-----:R-:W-:-:S10]  /*1cb0*/  DMUL R20, R18, UR4 ;  /* 0x0000000412147c28 */ /* 0x001fd40008000000 */
[----:B------:R-:W0:Y:S02]  /*1cc0*/  F2F.F32.F64 R20, R20 ;  /* 0x0000001400147310 */ /* 0x000e240000301000 */
[----:B0-----:R-:W-:-:S07]  /*1cd0*/  FSEL R30, -R20, R20, !P1 ;  /* 0x00000014141e7208 */ /* 0x001fce0004800100 */
.L_x_14:
[----:B------:R-:W-:Y:S05]  /*1ce0*/  BSYNC.RECONVERGENT B1 ;  /* 0x0000000000017941 */ /* 0x000fea0003800200 */
.L_x_13:
[----:B-----5:R-:W-:Y:S01]  /*1cf0*/  FMUL R19, R28, 0.63661974668502807617 ;  /* 0x3f22f9831c137820 */ /* 0x020fe20000400000 */
[----:B------:R-:W-:Y:S01]  /*1d00*/  FMUL R31, R30, R30 ;  /* 0x0000001e1e1f7220 */ /* 0x000fe20000400000 */
[----:B------:R-:W-:Y:S01]  /*1d10*/  IMAD.MOV.U32 R0, RZ, RZ, 0x37cbac00 ;  /* 0x37cbac00ff007424 */ /* 0x000fe200078e00ff */
[----:B------:R-:W-:Y:S01]  /*1d20*/  MOV R18, 0x394d4153 ;  /* 0x394d415300127802 */ /* 0x000fe20000000f00 */
[----:B------:R-:W-:Y:S01]  /*1d30*/  BSSY.RECONVERGENT B1, `(.L_x_18) ;  /* 0x0000077000017945 */ /* 0x000fe20003800200 */
[----:B------:R-:W-:Y:S01]  /*1d40*/  FSETP.GE.AND P3, PT, |R28|, 105615, PT ;  /* 0x47ce47801c00780b */ /* 0x000fe20003f66200 */
[----:B------:R-:W0:Y:S01]  /*1d50*/  F2I.NTZ R19, R19 ;  /* 0x0000001300137305 */ /* 0x000e220000203100 */
[C---:B------:R-:W-:Y:S01]  /*1d60*/  FFMA R0, R31.reuse, R0, -0.0013887860113754868507 ;  /* 0xbab607ed1f007423 */ /* 0x040fe20000000000 */
[C---:B------:R-:W-:Y:S01]  /*1d70*/  FFMA R18, R31.reuse, -R18, 0.0083327032625675201416 ;  /* 0x3c0885e41f127423 */ /* 0x040fe20000000812 */
[C---:B------:R-:W-:Y:S01]  /*1d80*/  FFMA R33, R31.reuse, R30, RZ ;  /* 0x0000001e1f217223 */ /* 0x040fe200000000ff */
[C---:B------:R-:W-:Y:S01]  /*1d90*/  LOP3.LUT R20, R32.reuse, 0x1, RZ, 0xc0, !PT ;  /* 0x0000000120147812 */ /* 0x040fe200078ec0ff */
[C---:B------:R-:W-:Y:S01]  /*1da0*/  FFMA R0, R31.reuse, R0, 0.041666727513074874878 ;  /* 0x3d2aaabb1f007423 */ /* 0x040fe20000000000 */
[----:B------:R-:W-:Y:S01]  /*1db0*/  FFMA R18, R31, R18, -0.16666662693023681641 ;  /* 0xbe2aaaa81f127423 */ /* 0x000fe20000000012 */
[----:B------:R-:W-:-:S02]  /*1dc0*/  LOP3.LUT P1, RZ, R32, 0x2, RZ, 0xc0, !PT ;  /* 0x0000000220ff7812 */ /* 0x000fc4000782c0ff */
[----:B------:R-:W-:Y:S01]  /*1dd0*/  FFMA R0, R31, R0, -0.4999999701976776123 ;  /* 0xbeffffff1f007423 */ /* 0x000fe20000000000 */
[----:B------:R-:W-:Y:S01]  /*1de0*/  FFMA R33, R33, R18, R30 ;  /* 0x0000001221217223 */ /* 0x000fe2000000001e */
[----:B------:R-:W-:Y:S02]  /*1df0*/  IADD3 R32, PT, PT, R32, 0x1, RZ ;  /* 0x0000000120207810 */ /* 0x000fe40007ffe0ff */
[----:B------:R-:W-:Y:S01]  /*1e00*/  FFMA R0, R31, R0, 1 ;  /* 0x3f8000001f007423 */ /* 0x000fe20000000000 */
[----:B------:R-:W-:Y:S02]  /*1e10*/  ISETP.NE.U32.AND P0, PT, R20, 0x1, PT ;  /* 0x000000011400780c */ /* 0x000fe40003f05070 */
[----:B0-----:R-:W-:Y:S02]  /*1e20*/  I2FP.F32.S32 R21, R19 ;  /* 0x0000001300157245 */ /* 0x001fe40000201400 */
[----:B------:R-:W-:Y:S02]  /*1e30*/  LOP3.LUT P2, RZ, R32, 0x2, RZ, 0xc0, !PT ;  /* 0x0000000220ff7812 */ /* 0x000fe4000784c0ff */
[----:B------:R-:W-:Y:S01]  /*1e40*/  FSEL R20, R0, R33, !P0 ;  /* 0x0000002100147208 */ /* 0x000fe20004000000 */
[----:B------:R-:W-:Y:S01]  /*1e50*/  FFMA R18, R21, -1.5707962512969970703, R28 ;  /* 0xbfc90fda15127823 */ /* 0x000fe2000000001c */
[----:B------:R-:W-:-:S02]  /*1e60*/  FSEL R31, R33, R0, !P0 ;  /* 0x00000000211f7208 */ /* 0x000fc40004000000 */
[----:B------:R-:W-:Y:S01]  /*1e70*/  FSEL R0, R20, -R20, !P1 ;  /* 0x8000001414007208 */ /* 0x000fe20004800000 */
[----:B------:R-:W-:Y:S01]  /*1e80*/  FFMA R18, R21, -7.5497894158615963534e-08, R18 ;  /* 0xb3a2216815127823 */ /* 0x000fe20000000012 */
[----:B------:R-:W-:-:S03]  /*1e90*/  FSEL R31, R31, -R31, !P2 ;  /* 0x8000001f1f1f7208 */ /* 0x000fc60005000000 */
[----:B------:R-:W-:Y:S01]  /*1ea0*/  FFMA R18, R21, -5.3903029534742383927e-15, R18 ;  /* 0xa7c234c515127823 */ /* 0x000fe20000000012 */
[----:B------:R-:W-:Y:S06]  /*1eb0*/  @!P3 BRA `(.L_x_19) ;  /* 0x000000040078b947 */ /* 0x000fec0003800000 */
[----:B------:R-:W-:-:S13]  /*1ec0*/  FSETP.NEU.AND P0, PT, |R28|, +INF , PT ;  /* 0x7f8000001c00780b */ /* 0x000fda0003f0d200 */
[----:B------:R-:W-:Y:S01]  /*1ed0*/  @!P0 FMUL R18, RZ, R28 ;  /* 0x0000001cff128220 */ /* 0x000fe20000400000 */
[----:B------:R-:W-:Y:S01]  /*1ee0*/  @!P0 IMAD.MOV.U32 R19, RZ, RZ, RZ ;  /* 0x000000ffff138224 */ /* 0x000fe200078e00ff */
[----:B------:R-:W-:Y:S06]  /*1ef0*/  @!P0 BRA `(.L_x_19) ;  /* 0x0000000400688947 */ /* 0x000fec0003800000 */
[----:B------:R-:W-:Y:S01]  /*1f00*/  SHF.L.U32 R18, R28, 0x8, RZ ;  /* 0x000000081c127819 */ /* 0x000fe200000006ff */
[----:B------:R-:W-:Y:S02]  /*1f10*/  HFMA2 R30, -RZ, RZ, 0, 0 ;  /* 0x00000000ff1e7431 */ /* 0x000fe400000001ff */
[----:B------:R-:W-:Y:S01]  /*1f20*/  IMAD.MOV.U32 R33, RZ, RZ, RZ ;  /* 0x000000ffff217224 */ /* 0x000fe200078e00ff */
[----:B------:R-:W0:Y:S01]  /*1f30*/  LDCU.64 UR6, c[0x4][URZ] ;  /* 0x01000000ff0677ac */ /* 0x000e220008000a00 */
[----:B------:R-:W-:Y:S01]  /*1f40*/  LOP3.LUT R35, R18, 0x80000000, RZ, 0xfc, !PT ;  /* 0x8000000012237812 */ /* 0x000fe200078efcff */
[----:B------:R-:W-:Y:S01]  /*1f50*/  UMOV UR5, URZ ;  /* 0x000000ff00057c82 */ /* 0x000fe20008000000 */
[----:B------:R-:W-:-:S05]  /*1f60*/  UMOV UR4, URZ ;  /* 0x000000ff00047c82 */ /* 0x000fca0008000000 */
.L_x_20:
[----:B0-----:R-:W-:Y:S01]  /*1f70*/  IMAD.U32 R18, RZ, RZ, UR6 ;  /* 0x00000006ff127e24 */ /* 0x001fe2000f8e00ff */
[----:B------:R-:W-:-:S05]  /*1f80*/  MOV R19, UR7 ;  /* 0x0000000700137c02 */ /* 0x000fca0008000f00 */
        /* <DEDUP_REMOVED lines=15> */
[----:B------:R-:W-:Y:S01]  /*2080*/  @P4 IMAD.MOV.U32 R3, RZ, RZ, R20 ;  /* 0x000000ffff034224 */ /* 0x000fe200078e0014 */
[-C--:B------:R-:W-:Y:S01]  /*2090*/  @P1 MOV R6, R20.reuse ;  /* 0x0000001400061202 */ /* 0x080fe20000000f00 */
[----:B------:R-:W-:Y:S01]  /*20a0*/  VIADD R30, R30, 0x4 ;  /* 0x000000041e1e7836 */ /* 0x000fe20000000000 */
[-C--:B------:R-:W-:Y:S02]  /*20b0*/  @P3 MOV R4, R20.reuse ;  /* 0x0000001400043202 */ /* 0x080fe40000000f00 */
[----:B------:R-:W-:-:S07]  /*20c0*/  @P5 MOV R2, R20 ;  /* 0x0000001400025202 */ /* 0x000fce0000000f00 */
[----:B------:R-:W-:Y:S01]  /*20d0*/  @P2 IMAD.MOV.U32 R5, RZ, RZ, R20 ;  /* 0x000000ffff052224 */ /* 0x000fe200078e0014 */
[----:B------:R-:W-:Y:S06]  /*20e0*/  BRA.U UP0, `(.L_x_20) ;  /* 0xfffffffd00a07547 */ /* 0x000fec000b83ffff */
[----:B------:R-:W-:Y:S01]  /*20f0*/  SHF.R.U32.HI R19, RZ, 0x17, R28 ;  /* 0x00000017ff137819 */ /* 0x000fe2000001161c */
[----:B------:R-:W-:Y:S03]  /*2100*/  BSSY.RECONVERGENT B2, `(.L_x_21) ;  /* 0x0000027000027945 */ /* 0x000fe60003800200 */
        /* <DEDUP_REMOVED lines=15> */
[----:B------:R-:W-:Y:S01]  /*2200*/  @P4 MOV R18, R6 ;  /* 0x0000000600124202 */ /* 0x000fe20000000f00 */
[----:B------:R-:W-:Y:S01]  /*2210*/  @P1 IMAD.MOV.U32 R20, RZ, RZ, R5 ;  /* 0x000000ffff141224 */ /* 0x000fe200078e0005 */
[----:B------:R-:W-:Y:S01]  /*2220*/  ISETP.EQ.AND P4, PT, R21, RZ, PT ;  /* 0x000000ff1500720c */ /* 0x000fe20003f82270 */
[----:B------:R-:W-:Y:S01]  /*2230*/  @P2 IMAD.MOV.U32 R20, RZ, RZ, R4 ;  /* 0x000000ffff142224 */ /* 0x000fe200078e0004 */
[----:B------:R-:W-:Y:S02]  /*2240*/  @P0 MOV R18, R5 ;  /* 0x0000000500120202 */ /* 0x000fe40000000f00 */
[----:B------:R-:W-:-:S02]  /*2250*/  @P1 MOV R18, R4 ;  /* 0x0000000400121202 */ /* 0x000fc40000000f00 */
[----:B------:R-:W-:-:S03]  /*2260*/  @P2 MOV R18, R3 ;  /* 0x0000000300122202 */ /* 0x000fc60000000f00 */
[----:B------:R-:W-:Y:S01]  /*2270*/  @P3 IMAD.MOV.U32 R20, RZ, RZ, R3 ;  /* 0x000000ffff143224 */ /* 0x000fe200078e0003 */
[----:B------:R-:W-:-:S03]  /*2280*/  @P3 MOV R18, R2 ;  /* 0x0000000200123202 */ /* 0x000fc60000000f00 */
[----:B------:R-:W-:Y:S01]  /*2290*/  @P4 IMAD.MOV.U32 R20, RZ, RZ, R2 ;  /* 0x000000ffff144224 */ /* 0x000fe200078e0002 */
[----:B------:R-:W-:Y:S01]  /*22a0*/  @P4 MOV R18, R33 ;  /* 0x0000002100124202 */ /* 0x000fe20000000f00 */
[----:B------:R-:W-:Y:S01]  /*22b0*/  @P5 IMAD.MOV.U32 R20, RZ, RZ, R33 ;  /* 0x000000ffff145224 */ /* 0x000fe200078e0021 */
[----:B------:R-:W-:Y:S06]  /*22c0*/  @!P6 BRA `(.L_x_22) ;  /* 0x000000000028e947 */ /* 0x000fec0003800000 */
[----:B------:R-:W-:Y:S02]  /*22d0*/  ISETP.EQ.AND P0, PT, R21, 0x8, PT ;  /* 0x000000081500780c */ /* 0x000fe40003f02270 */
[----:B------:R-:W-:Y:S01]  /*22e0*/  @P1 MOV R7, R6 ;  /* 0x0000000600071202 */ /* 0x000fe20000000f00 */
[----:B------:R-:W-:Y:S01]  /*22f0*/  @P2 IMAD.MOV.U32 R7, RZ, RZ, R5 ;  /* 0x000000ffff072224 */ /* 0x000fe200078e0005 */
[----:B------:R-:W-:Y:S01]  /*2300*/  @P3 MOV R7, R4 ;  /* 0x0000000400073202 */ /* 0x000fe20000000f00 */
[----:B------:R-:W-:Y:S01]  /*2310*/  @P4 IMAD.MOV.U32 R7, RZ, RZ, R3 ;  /* 0x000000ffff074224 */ /* 0x000fe200078e0003 */
[----:B------:R-:W-:Y:S02]  /*2320*/  @P5 MOV R7, R2 ;  /* 0x0000000200075202 */ /* 0x000fe40000000f00 */
[----:B------:R-:W-:-:S04]  /*2330*/  LOP3.LUT R19, R19, 0x1f, RZ, 0xc0, !PT ;  /* 0x0000001f13137812 */ /* 0x000fc800078ec0ff */
[----:B------:R-:W-:Y:S01]  /*2340*/  SHF.L.W.U32.HI R18, R20, R19, R18 ;  /* 0x0000001314127219 */ /* 0x000fe20000010e12 */
[----:B------:R-:W-:-:S05]  /*2350*/  @P0 IMAD.MOV.U32 R7, RZ, RZ, R33 ;  /* 0x000000ffff070224 */ /* 0x000fca00078e0021 */
[----:B------:R-:W-:-:S07]  /*2360*/  SHF.L.W.U32.HI R20, R7, R19, R20 ;  /* 0x0000001307147219 */ /* 0x000fce0000010e14 */
.L_x_22:
[----:B------:R-:W-:Y:S05]  /*2370*/  BSYNC.RECONVERGENT B2 ;  /* 0x0000000000027941 */ /* 0x000fea0003800200 */
.L_x_21:
[C-C-:B------:R-:W-:Y:S01]  /*2380*/  SHF.L.W.U32.HI R19, R20.reuse, 0x2, R18.reuse ;  /* 0x0000000214137819 */ /* 0x140fe20000010e12 */
[----:B------:R-:W-:Y:S01]  /*2390*/  UMOV UR4, 0x54442d19 ;  /* 0x54442d1900047882 */ /* 0x000fe20000000000 */
[----:B------:R-:W-:Y:S01]  /*23a0*/  SHF.L.U32 R2, R20, 0x2, RZ ;  /* 0x0000000214027819 */ /* 0x000fe200000006ff */
[----:B------:R-:W-:Y:S01]  /*23b0*/  UMOV UR5, 0x3bf921fb ;  /* 0x3bf921fb00057882 */ /* 0x000fe20000000000 */
[----:B------:R-:W-:Y:S02]  /*23c0*/  SHF.R.S32.HI R3, RZ, 0x1f, R19 ;  /* 0x0000001fff037819 */ /* 0x000fe40000011413 */
[----:B------:R-:W-:Y:S02]  /*23d0*/  SHF.R.U32.HI R18, RZ, 0x1e, R18 ;  /* 0x0000001eff127819 */ /* 0x000fe40000011612 */
[C---:B------:R-:W-:Y:S02]  /*23e0*/  LOP3.LUT R2, R3.reuse, R2, RZ, 0x3c, !PT ;  /* 0x0000000203027212 */ /* 0x040fe400078e3cff */
[----:B------:R-:W-:-:S02]  /*23f0*/  LOP3.LUT R3, R3, R19, RZ, 0x3c, !PT ;  /* 0x0000001303037212 */ /* 0x000fc400078e3cff */
[----:B------:R-:W-:Y:S02]  /*2400*/  ISETP.GE.AND P0, PT, R28, RZ, PT ;  /* 0x000000ff1c00720c */ /* 0x000fe40003f06270 */
[C---:B------:R-:W-:Y:S02]  /*2410*/  LOP3.LUT R28, R19.reuse, R28, RZ, 0x3c, !PT ;  /* 0x0000001c131c7212 */ /* 0x040fe400078e3cff */
[----:B------:R-:W0:Y:S01]  /*2420*/  I2F.F64.S64 R2, R2 ;  /* 0x0000000200027312 */ /* 0x000e220000301c00 */
[----:B------:R-:W-:Y:S02]  /*2430*/  LEA.HI R19, R19, R18, RZ, 0x1 ;  /* 0x0000001213137211 */ /* 0x000fe400078f08ff */
[----:B------:R-:W-:-:S03]  /*2440*/  ISETP.GE.AND P1, PT, R28, RZ, PT ;  /* 0x000000ff1c00720c */ /* 0x000fc60003f26270 */
[----:B------:R-:W-:-:S05]  /*2450*/  IMAD.MOV R6, RZ, RZ, -R19 ;  /* 0x000000ffff067224 */ /* 0x000fca00078e0a13 */
[----:B------:R-:W-:Y:S01]  /*2460*/  @!P0 MOV R19, R6 ;  /* 0x0000000600138202 */ /* 0x000fe20000000f00 */
[----:B0-----:R-:W-:-:S10]  /*2470*/  DMUL R4, R2, UR4 ;  /* 0x0000000402047c28 */ /* 0x001fd40008000000 */
[----:B------:R-:W0:Y:S02]  /*2480*/  F2F.F32.F64 R4, R4 ;  /* 0x0000000400047310 */ /* 0x000e240000301000 */
[----:B0-----:R-:W-:-:S07]  /*2490*/  FSEL R18, -R4, R4, !P1 ;  /* 0x0000000404127208 */ /* 0x001fce0004800100 */
.L_x_19:
[----:B------:R-:W-:Y:S05]  /*24a0*/  BSYNC.RECONVERGENT B1 ;  /* 0x0000000000017941 */ /* 0x000fea0003800200 */
.L_x_18:
[----:B------:R-:W0:Y:S01]  /*24b0*/  LDCU UR4, c[0x0][0x428] ;  /* 0x00008500ff0477ac */ /* 0x000e220008000800 */
[----:B------:R-:W-:Y:S01]  /*24c0*/  FMUL R26, R26, 6371 ;  /* 0x45c718001a1a7820 */ /* 0x000fe20000400000 */
[----:B------:R-:W1:Y:S01]  /*24d0*/  S2R R21, SR_TID.X ;  /* 0x0000000000157919 */ /* 0x000e620000002100 */
[----:B------:R-:W2:Y:S02]  /*24e0*/  LDC.64 R4, c[0x0][0x450] ;  /* 0x00011400ff047b82 */ /* 0x000ea40000000a00 */
[----:B------:R-:W-:-:S06]  /*24f0*/  FMUL R26, R26, 10 ;  /* 0x412000001a1a7820 */ /* 0x000fcc0000400000 */
[----:B------:R-:W3:Y:S01]  /*2500*/  FRND R26, R26 ;  /* 0x0000001a001a7307 */ /* 0x000ee20000201000 */
[----:B0-----:R-:W-:Y:S01]  /*2510*/  ISETP.NE.AND P3, PT, RZ, UR4, PT ;  /* 0x00000004ff007c0c */ /* 0x001fe2000bf65270 */
[----:B---3--:R-:W-:-:S06]  /*2520*/  FADD R28, R26, -1 ;  /* 0xbf8000001a1c7421 */ /* 0x008fcc0000000000 */
[----:B------:R-:W0:Y:S06]  /*2530*/  F2I.TRUNC.NTZ R33, R28 ;  /* 0x0000001c00217305 */ /* 0x000e2c000020f100 */
[----:B------:R-:W0:Y:S02]  /*2540*/  @!P3 LDC.64 R2, c[0x0][0x448] ;  /* 0x00011200ff02bb82 */ /* 0x000e240000000a00 */
[----:B0-----:R-:W-:-:S06]  /*2550*/  @!P3 IMAD.WIDE R6, R33, 0x4, R2 ;  /* 0x000000042106b825 */ /* 0x001fcc00078e0202 */
[----:B------:R-:W1:Y:S01]  /*2560*/  LDC.64 R2, c[0x0][0x458] ;  /* 0x00011600ff027b82 */ /* 0x000e620000000a00 */
[----:B------:R0:W3:Y:S01]  /*2570*/  @!P3 LDG.E.CONSTANT R6, desc[UR8][R6.64] ;  /* 0x000000080606b981 */ /* 0x0000e2000c1e9900 */
[----:B--2---:R-:W-:-:S06]  /*2580*/  @P3 IMAD.WIDE R4, R33, 0x4, R4 ;  /* 0x0000000421043825 */ /* 0x004fcc00078e0204 */
[----:B------:R-:W2:Y:S01]  /*2590*/  @P3 LDG.E.CONSTANT R4, desc[UR8][R4.64] ;  /* 0x0000000804043981 */ /* 0x000ea2000c1e9900 */
[----:B-1----:R-:W-:-:S06]  /*25a0*/  @P3 IMAD.WIDE.U32 R2, R21, 0x4, R2 ;  /* 0x0000000415023825 */ /* 0x002fcc00078e0002 */
[----:B------:R1:W4:Y:S01]  /*25b0*/  @P3 LDG.E.CONSTANT R2, desc[UR8][R2.64] ;  /* 0x0000000802023981 */ /* 0x000322000c1e9900 */
[----:B------:R-:W5:Y:S01]  /*25c0*/  S2R R20, SR_CgaCtaId ;  /* 0x0000000000147919 */ /* 0x000f620000008800 */
[----:B------:R-:W-:Y:S01]  /*25d0*/  MOV R33, 0x400 ;  /* 0x0000040000217802 */ /* 0x000fe20000000f00 */
[----:B------:R-:W-:Y:S01]  /*25e0*/  FMUL R35, R18, R18 ;  /* 0x0000001212237220 */ /* 0x000fe20000400000 */
[----:B------:R-:W-:-:S04]  /*25f0*/  IMAD.MOV.U32 R28, RZ, RZ, 0x394d4153 ;  /* 0x394d4153ff1c7424 */ /* 0x000fc800078e00ff */
[----:B------:R-:W-:Y:S01]  /*2600*/  FFMA R28, R35, -R28, 0.0083327032625675201416 ;  /* 0x3c0885e4231c7423 */ /* 0x000fe2000000081c */
[----:B-----5:R-:W-:-:S05]  /*2610*/  @!P3 LEA R26, R20, R33, 0x18 ;  /* 0x00000021141ab211 */ /* 0x020fca00078ec0ff */
[----:B0-----:R-:W-:Y:S02]  /*2620*/  @!P3 IMAD R7, R21, 0x4, R26 ;  /* 0x000000041507b824 */ /* 0x001fe400078e021a */
[----:B------:R-:W-:-:S04]  /*2630*/  HFMA2 R26, -RZ, RZ, 0.487060546875, -0.0625 ;  /* 0x37cbac00ff1a7431 */ /* 0x000fc800000001ff */
[----:B------:R-:W0:Y:S01]  /*2640*/  @!P3 LDS R7, [R7] ;  /* 0x000000000707b984 */ /* 0x000e220000000800 */
[----:B------:R-:W-:-:S04]  /*2650*/  FFMA R26, R35, R26, -0.0013887860113754868507 ;  /* 0xbab607ed231a7423 */ /* 0x000fc8000000001a */
[C---:B------:R-:W-:Y:S01]  /*2660*/  FFMA R26, R35.reuse, R26, 0.041666727513074874878 ;  /* 0x3d2aaabb231a7423 */ /* 0x040fe2000000001a */
[C---:B-1----:R-:W-:Y:S01]  /*2670*/  FFMA R3, R35.reuse, R18, RZ ;  /* 0x0000001223037223 */ /* 0x042fe200000000ff */
[----:B------:R-:W-:Y:S01]  /*2680*/  FFMA R28, R35, R28, -0.16666662693023681641 ;  /* 0xbe2aaaa8231c7423 */ /* 0x000fe2000000001c */
[----:B------:R-:W-:Y:S01]  /*2690*/  LOP3.LUT R5, R19, 0x1, RZ, 0xc0, !PT ;  /* 0x0000000113057812 */ /* 0x000fe200078ec0ff */
[----:B------:R-:W-:Y:S02]  /*26a0*/  FFMA R26, R35, R26, -0.4999999701976776123 ;  /* 0xbeffffff231a7423 */ /* 0x000fe4000000001a */
[----:B------:R-:W-:Y:S01]  /*26b0*/  FFMA R3, R3, R28, R18 ;  /* 0x0000001c03037223 */ /* 0x000fe20000000012 */
[----:B------:R-:W-:Y:S01]  /*26c0*/  IADD3 R18, PT, PT, R19, 0x1, RZ ;  /* 0x0000000113127810 */ /* 0x000fe20007ffe0ff */
[----:B------:R-:W-:Y:S01]  /*26d0*/  FFMA R26, R35, R26, 1 ;  /* 0x3f800000231a7423 */ /* 0x000fe2000000001a */
[----:B------:R-:W-:Y:S02]  /*26e0*/  ISETP.NE.U32.AND P0, PT, R5, 0x1, PT ;  /* 0x000000010500780c */ /* 0x000fe40003f05070 */
[----:B------:R-:W-:-:S02]  /*26f0*/  LOP3.LUT P2, RZ, R18, 0x2, RZ, 0xc0, !PT ;  /* 0x0000000212ff7812 */ /* 0x000fc4000784c0ff */
[----:B------:R-:W-:Y:S02]  /*2700*/  FSEL R5, R3, R26, !P0 ;  /* 0x0000001a03057208 */ /* 0x000fe40004000000 */
[----:B------:R-:W-:Y:S02]  /*2710*/  LOP3.LUT P1, RZ, R19, 0x2, RZ, 0xc0, !PT ;  /* 0x0000000213ff7812 */ /* 0x000fe4000782c0ff */
[----:B------:R-:W-:Y:S02]  /*2720*/  FSEL R3, R26, R3, !P0 ;  /* 0x000000031a037208 */ /* 0x000fe40004000000 */
[----:B------:R-:W-:Y:S02]  /*2730*/  FSEL R19, R5, -R5, !P2 ;  /* 0x8000000505137208 */ /* 0x000fe40005000000 */
[----:B------:R-:W-:-:S03]  /*2740*/  FSEL R5, R3, -R3, !P1 ;  /* 0x8000000303057208 */ /* 0x000fc60004800000 */
[C---:B------:R-:W-:Y:S02]  /*2750*/  FMUL R3, R0.reuse, R19 ;  /* 0x0000001300037220 */ /* 0x040fe40000400000 */
[----:B------:R-:W-:Y:S02]  /*2760*/  FMUL R0, R0, R5 ;  /* 0x0000000500007220 */ /* 0x000fe40000400000 */
[----:B---3--:R-:W-:Y:S02]  /*2770*/  @!P3 FMUL R5, R3, R6 ;  /* 0x000000060305b220 */ /* 0x008fe40000400000 */
[----:B------:R-:W-:Y:S02]  /*2780*/  @!P3 FMUL R18, R6, R0 ;  /* 0x000000000612b220 */ /* 0x000fe40000400000 */
[-C--:B0-----:R-:W-:Y:S01]  /*2790*/  @!P3 FFMA R10, R5, R7.reuse, R10 ;  /* 0x00000007050ab223 */ /* 0x081fe2000000000a */
[----:B------:R-:W-:Y:S01]  /*27a0*/  @!P3 FMUL R5, R31, R6 ;  /* 0x000000061f05b220 */ /* 0x000fe20000400000 */
[----:B------:R-:W-:-:S02]  /*27b0*/  @!P3 FFMA R9, R18, R7, R9 ;  /* 0x000000071209b223 */ /* 0x000fc40000000009 */
[-C--:B------:R-:W-:Y:S01]  /*27c0*/  FMUL R15, R15, R10.reuse ;  /* 0x0000000a0f0f7220 */ /* 0x080fe20000400000 */
[-C--:B------:R-:W-:Y:S01]  /*27d0*/  FMUL R25, R25, R10.reuse ;  /* 0x0000000a19197220 */ /* 0x080fe20000400000 */
[----:B------:R-:W-:Y:S01]  /*27e0*/  @!P3 FFMA R8, R5, R7, R8 ;  /* 0x000000070508b223 */ /* 0x000fe20000000008 */
[----:B------:R-:W-:Y:S01]  /*27f0*/  FMUL R29, R29, R10 ;  /* 0x0000000a1d1d7220 */ /* 0x000fe20000400000 */
[C---:B------:R-:W-:Y:S02]  /*2800*/  VIADD R5, R33.reuse, 0x1f4 ;  /* 0x000001f421057836 */ /* 0x040fe40000000000 */
[-C--:B------:R-:W-:Y:S01]  /*2810*/  FFMA R12, R12, R9.reuse, R15 ;  /* 0x000000090c0c7223 */ /* 0x080fe2000000000f */
[C---:B------:R-:W-:Y:S01]  /*2820*/  IADD3 R7, PT, PT, R33.reuse, 0x3e8, RZ ;  /* 0x000003e821077810 */ /* 0x040fe20007ffe0ff */
[-C--:B------:R-:W-:Y:S01]  /*2830*/  FFMA R14, R14, R9.reuse, R25 ;  /* 0x000000090e0e7223 */ /* 0x080fe20000000019 */
[----:B------:R-:W-:Y:S02]  /*2840*/  VIADD R33, R33, 0x5dc ;  /* 0x000005dc21217836 */ /* 0x000fe40000000000 */
[----:B------:R-:W-:Y:S01]  /*2850*/  FFMA R22, R22, R9, R29 ;  /* 0x0000000916167223 */ /* 0x000fe2000000001d */
[C---:B------:R-:W-:Y:S01]  /*2860*/  LEA R6, R20.reuse, R5, 0x18 ;  /* 0x0000000514067211 */ /* 0x040fe200078ec0ff */
[-C--:B------:R-:W-:Y:S01]  /*2870*/  FFMA R12, R13, R8.reuse, R12 ;  /* 0x000000080d0c7223 */ /* 0x080fe2000000000c */
[C---:B------:R-:W-:Y:S01]  /*2880*/  LEA R18, R20.reuse, R7, 0x18 ;  /* 0x0000000714127211 */ /* 0x040fe200078ec0ff */
[-C--:B------:R-:W-:Y:S01]  /*2890*/  FFMA R14, R27, R8.reuse, R14 ;  /* 0x000000081b0e7223 */ /* 0x080fe2000000000e */
[----:B------:R-:W-:Y:S01]  /*28a0*/  LEA R20, R20, R33, 0x18 ;  /* 0x0000002114147211 */ /* 0x000fe200078ec0ff */
[----:B------:R-:W-:Y:S01]  /*28b0*/  FFMA R22, R23, R8, R22 ;  /* 0x0000000817167223 */ /* 0x000fe20000000016 */
[C---:B------:R-:W-:Y:S01]  /*28c0*/  LEA R7, R21.reuse, R6, 0x2 ;  /* 0x0000000615077211 */ /* 0x040fe200078e10ff */
[----:B------:R-:W-:Y:S01]  /*28d0*/  FMUL R12, R12, R11 ;  /* 0x0000000b0c0c7220 */ /* 0x000fe20000400000 */
[----:B------:R-:W-:-:S02]  /*28e0*/  IMAD R13, R21, 0x4, R18 ;  /* 0x00000004150d7824 */ /* 0x000fc400078e0212 */
[-C--:B------:R-:W-:Y:S01]  /*28f0*/  FMUL R14, R14, R11.reuse ;  /* 0x0000000b0e0e7220 */ /* 0x080fe20000400000 */
[----:B------:R-:W-:Y:S01]  /*2900*/  LEA R21, R21, R20, 0x2 ;  /* 0x0000001415157211 */ /* 0x000fe200078e10ff */
[-C--:B------:R-:W-:Y:S01]  /*2910*/  FMUL R22, R22, R11.reuse ;  /* 0x0000000b16167220 */ /* 0x080fe20000400000 */
[----:B------:R3:W-:Y:S04]  /*2920*/  STS [R7], R12 ;  /* 0x0000000c07007388 */ /* 0x0007e80000000800 */
[----:B------:R3:W-:Y:S04]  /*2930*/  STS [R13], R14 ;  /* 0x0000000e0d007388 */ /* 0x0007e80000000800 */
[----:B------:R3:W-:Y:S01]  /*2940*/  STS [R21], R22 ;  /* 0x0000001615007388 */ /* 0x0007e20000000800 */
[----:B------:R-:W-:Y:S01]  /*2950*/  @P3 FMUL R9, R9, R0 ;  /* 0x0000000009093220 */ /* 0x000fe20000400000 */
[----:B--2---:R-:W-:-:S03]  /*2960*/  @P3 FMUL R5, R4, R11 ;  /* 0x0000000b04053220 */ /* 0x004fc60000400000 */
[----:B------:R-:W-:Y:S01]  /*2970*/  @P3 FFMA R9, R10, R3, R9 ;  /* 0x000000030a093223 */ /* 0x000fe20000000009 */
[----:B----4-:R-:W-:-:S03]  /*2980*/  @P3 FMUL R2, R5, R2 ;  /* 0x0000000205023220 */ /* 0x010fc60000400000 */
[----:B------:R-:W-:-:S04]  /*2990*/  @P3 FFMA R9, R8, R31, R9 ;  /* 0x0000001f08093223 */ /* 0x000fc80000000009 */
[----:B---3--:R-:W-:-:S07]  /*29a0*/  @P3 FMUL R11, R2, R9 ;  /* 0x00000009020b3220 */ /* 0x008fce0000400000 */
.L_x_5:
[----:B------:R-:W-:Y:S05]  /*29b0*/  BSYNC.RECONVERGENT B0 ;  /* 0x0000000000007941 */ /* 0x000fea0003800200 */
.L_x_4:
[----:B------:R-:W-:Y:S01]  /*29c0*/  BAR.SYNC.DEFER_BLOCKING 0x0 ;  /* 0x0000000000007b1d */ /* 0x000fe20000010000 */
[----:B------:R-:W-:-:S13]  /*29d0*/  ISETP.NE.AND P0, PT, R24, RZ, PT ;  /* 0x000000ff1800720c */ /* 0x000fda0003f05270 */
[----:B------:R-:W-:Y:S05]  /*29e0*/  @!P0 EXIT ;  /* 0x000000000000894d */ /* 0x000fea0003800000 */
[----:B------:R-:W2:Y:S01]  /*29f0*/  S2R R3, SR_TID.X ;  /* 0x0000000000037919 */ /* 0x000ea20000002100 */
[----:B------:R-:W3:Y:S08]  /*2a00*/  LDC.64 R12, c[0x0][0x418] ;  /* 0x00010600ff0c7b82 */ /* 0x000ef00000000a00 */
[----:B01----:R-:W0:Y:S08]  /*2a10*/  LDC.64 R8, c[0x0][0x420] ;  /* 0x00010800ff087b82 */ /* 0x003e300000000a00 */
[----:B------:R-:W1:Y:S01]  /*2a20*/  LDC.64 R14, c[0x0][0x410] ;  /* 0x00010400ff0e7b82 */ /* 0x000e620000000a00 */
[----:B------:R-:W4:Y:S01]  /*2a30*/  S2R R21, SR_CgaCtaId ;  /* 0x0000000000157919 */ /* 0x000f220000008800 */
[----:B------:R-:W-:Y:S01]  /*2a40*/  MOV R10, 0x400 ;  /* 0x00000400000a7802 */ /* 0x000fe20000000f00 */
[----:B------:R-:W5:Y:S01]  /*2a50*/  LDCU UR5, c[0x0][0x3a0] ;  /* 0x00007400ff0577ac */ /* 0x000f620008000800 */
[----:B------:R-:W5:Y:S01]  /*2a60*/  LDCU UR4, c[0x0][0x428] ;  /* 0x00008500ff0477ac */ /* 0x000f620008000800 */
[----:B--2---:R-:W-:-:S05]  /*2a70*/  LOP3.LUT R0, R3, 0xffff, RZ, 0xc0, !PT ;  /* 0x0000ffff03007812 */ /* 0x004fca00078ec0ff */
[----:B------:R-:W-:-:S05]  /*2a80*/  IMAD R0, R0, 0xa3e, RZ ;  /* 0x00000a3e00007824 */ /* 0x000fca00078e02ff */
[----:B------:R-:W-:-:S05]  /*2a90*/  SHF.R.U32.HI R24, RZ, 0x10, R0 ;  /* 0x00000010ff187819 */ /* 0x000fca0000011600 */
[----:B------:R-:W-:-:S05]  /*2aa0*/  IMAD R36, R24, -0x19, R3 ;  /* 0xffffffe718247824 */ /* 0x000fca00078e0203 */
[----:B------:R-:W-:-:S05]  /*2ab0*/  PRMT R0, R36, 0x9910, RZ ;  /* 0x0000991024007816 */ /* 0x000fca00000000ff */
[----:B------:R-:W-:-:S05]  /*2ac0*/  IMAD R0, R0, 0x6667, RZ ;  /* 0x0000666700007824 */ /* 0x000fca00078e02ff */
[----:B------:R-:W-:-:S04]  /*2ad0*/  SHF.R.S32.HI R2, RZ, 0x10, R0 ;  /* 0x00000010ff027819 */ /* 0x000fc80000011400 */
[----:B------:R-:W-:-:S04]  /*2ae0*/  LOP3.LUT R2, R2, 0xffff, RZ, 0xc0, !PT ;  /* 0x0000ffff02027812 */ /* 0x000fc800078ec0ff */
[----:B------:R-:W-:Y:S01]  /*2af0*/  SHF.R.U32.HI R3, RZ, 0xf, R2 ;  /* 0x0000000fff037819 */ /* 0x000fe20000011602 */
[----:B------:R-:W-:-:S03]  /*2b00*/  IMAD R2, R24, 0x19, RZ ;  /* 0x0000001918027824 */ /* 0x000fc600078e02ff */
[----:B------:R-:W-:-:S04]  /*2b10*/  LEA.HI.SX32 R3, R0, R3, 0xf ;  /* 0x0000000300037211 */ /* 0x000fc800078f7aff */
[----:B------:R-:W-:-:S05]  /*2b20*/  PRMT R7, R3, 0x9910, RZ ;  /* 0x0000991003077816 */ /* 0x000fca00000000ff */
[----:B------:R-:W-:-:S04]  /*2b30*/  IMAD R36, R7, -0x5, R36 ;  /* 0xfffffffb07247824 */ /* 0x000fc800078e0224 */
[----:B------:R-:W-:-:S04]  /*2b40*/  IMAD.IADD R19, R36, 0x1, R2 ;  /* 0x0000000124137824 */ /* 0x000fc800078e0202 */
[----:B------:R-:W-:-:S04]  /*2b50*/  IMAD R3, R24, -0x14, R19 ;  /* 0xffffffec18037824 */ /* 0x000fc800078e0213 */
[----:B---3--:R-:W-:-:S04]  /*2b60*/  IMAD.WIDE R12, R3, 0x4, R12 ;  /* 0x00000004030c7825 */ /* 0x008fc800078e020c */
[----:B------:R-:W-:Y:S01]  /*2b70*/  IMAD R3, R24, 0x5, R7 ;  /* 0x0000000518037824 */ /* 0x000fe200078e0207 */
[----:B------:R-:W2:Y:S01]  /*2b80*/  LDG.E.CONSTANT R4, desc[UR8][R12.64] ;  /* 0x000000080c047981 */ /* 0x000ea2000c1e9900 */
[----:B------:R-:W-:Y:S02]  /*2b90*/  IMAD R26, R7, 0x5, R36 ;  /* 0x00000005071a7824 */ /* 0x000fe400078e0224 */
[----:B0-----:R-:W-:-:S04]  /*2ba0*/  IMAD.WIDE R8, R3, 0x4, R8 ;  /* 0x0000000403087825 */ /* 0x001fc800078e0208 */
[----:B-1----:R-:W-:Y:S01]  /*2bb0*/  IMAD.WIDE R14, R26, 0x4, R14 ;  /* 0x000000041a0e7825 */ /* 0x002fe200078e020e */
[----:B------:R0:W3:Y:S04]  /*2bc0*/  LDG.E.CONSTANT R5, desc[UR8][R8.64] ;  /* 0x0000000808057981 */ /* 0x0000e8000c1e9900 */
[----:B------:R1:W3:Y:S01]  /*2bd0*/  LDG.E.CONSTANT R3, desc[UR8][R14.64] ;  /* 0x000000080e037981 */ /* 0x0002e2000c1e9900 */
[C---:B------:R-:W-:Y:S01]  /*2be0*/  IADD3 R0, PT, PT, R10.reuse, 0x834, RZ ;  /* 0x000008340a007810 */ /* 0x040fe20007ffe0ff */
[----:B------:R-:W-:-:S03]  /*2bf0*/  VIADD R6, R10, 0x3e8 ;  /* 0x000003e80a067836 */ /* 0x000fc60000000000 */
[C---:B----4-:R-:W-:Y:S02]  /*2c00*/  LEA R23, R21.reuse, R0, 0x18 ;  /* 0x0000000015177211 */ /* 0x050fe400078ec0ff */
[----:B------:R-:W-:-:S03]  /*2c10*/  LEA R6, R21, R6, 0x18 ;  /* 0x0000000615067211 */ /* 0x000fc600078ec0ff */
[----:B------:R-:W-:Y:S01]  /*2c20*/  IMAD R27, R7, 0x14, R23 ;  /* 0x00000014071b7824 */ /* 0x000fe200078e0217 */
[----:B------:R-:W-:-:S04]  /*2c30*/  LEA R30, R19, R6, 0x2 ;  /* 0x00000006131e7211 */ /* 0x000fc800078e10ff */
[----:B0-----:R-:W-:Y:S04]  /*2c40*/  LDS R9, [R27] ;  /* 0x000000001b097984 */ /* 0x001fe80000000800 */
[----:B------:R-:W0:Y:S04]  /*2c50*/  LDS R0, [R30] ;  /* 0x000000001e007984 */ /* 0x000e280000000800 */
[----:B------:R-:W-:Y:S04]  /*2c60*/  LDS R6, [R27+0x4] ;  /* 0x000004001b067984 */ /* 0x000fe80000000800 */
[----:B------:R-:W4:Y:S01]  /*2c70*/  LDS R13, [R30+0x14] ;  /* 0x000014001e0d7984 */ /* 0x000f220000000800 */
[C---:B------:R-:W-:Y:S01]  /*2c80*/  VIADD R8, R10.reuse, 0x1f4 ;  /* 0x000001f40a087836 */ /* 0x040fe20000000000 */
[----:B------:R-:W-:Y:S01]  /*2c90*/  IADD3 R10, PT, PT, R10, 0x5dc, RZ ;  /* 0x000005dc0a0a7810 */ /* 0x000fe20007ffe0ff */
[----:B------:R-:W-:Y:S01]  /*2ca0*/  IMAD R35, R7, 0x5, R2 ;  /* 0x0000000507237824 */ /* 0x000fe200078e0202 */
[----:B------:R-:W-:Y:S02]  /*2cb0*/  LDS R20, [R27+0x8] ;  /* 0x000008001b147984 */ /* 0x000fe40000000800 */
[C---:B------:R-:W-:Y:S01]  /*2cc0*/  LEA R8, R21.reuse, R8, 0x18 ;  /* 0x0000000815087211 */ /* 0x040fe200078ec0ff */
[--C-:B------:R-:W-:Y:S01]  /*2cd0*/  IMAD R36, R36, 0x14, R23.reuse ;  /* 0x0000001424247824 */ /* 0x100fe200078e0217 */
[----:B------:R-:W-:Y:S01]  /*2ce0*/  LEA R21, R21, R10, 0x18 ;  /* 0x0000000a15157211 */ /* 0x000fe200078ec0ff */
[----:B------:R-:W-:Y:S01]  /*2cf0*/  IMAD R24, R24, 0x14, R23 ;  /* 0x0000001418187824 */ /* 0x000fe200078e0217 */
[----:B-1----:R-:W-:Y:S01]  /*2d00*/  LDS R15, [R27+0xc] ;  /* 0x00000c001b0f7984 */ /* 0x002fe20000000800 */
[----:B------:R-:W-:Y:S01]  /*2d10*/  IMAD R35, R35, 0x4, R8 ;  /* 0x0000000423237824 */ /* 0x000fe200078e0208 */
[----:B------:R-:W-:-:S02]  /*2d20*/  LEA R26, R26, R21, 0x2 ;  /* 0x000000151a1a7211 */ /* 0x000fc400078e10ff */
[----:B------:R-:W-:Y:S04]  /*2d30*/  LDS R25, [R36] ;  /* 0x0000000024197984 */ /* 0x000fe80000000800 */
[----:B------:R-:W1:Y:S04]  /*2d40*/  LDS R2, [R35] ;  /* 0x0000000023027984 */ /* 0x000e680000000800 */
[----:B------:R-:W-:Y:S04]  /*2d50*/  LDS R7, [R24] ;  /* 0x0000000018077984 */ /* 0x000fe80000000800 */
[----:B------:R-:W-:Y:S04]  /*2d60*/  LDS R22, [R35+0x4] ;  /* 0x0000040023167984 */ /* 0x000fe80000000800 */
[----:B------:R-:W-:Y:S01]  /*2d70*/  LDS R23, [R36+0x4] ;  /* 0x0000040024177984 */ /* 0x000fe20000000800 */
[----:B0-----:R-:W-:-:S03]  /*2d80*/  FFMA R0, R0, R9, RZ ;  /* 0x0000000900007223 */ /* 0x001fc600000000ff */
[----:B------:R-:W0:Y:S04]  /*2d90*/  LDS R21, [R30+0x28] ;  /* 0x000028001e157984 */ /* 0x000e280000000800 */
[----:B------:R-:W-:Y:S01]  /*2da0*/  LDS R18, [R35+0x8] ;  /* 0x0000080023127984 */ /* 0x000fe20000000800 */
[----:B----4-:R-:W-:-:S03]  /*2db0*/  FFMA R6, R13, R6, R0 ;  /* 0x000000060d067223 */ /* 0x010fc60000000000 */
[----:B------:R-:W4:Y:S04]  /*2dc0*/  LDS R0, [R26] ;  /* 0x000000001a007984 */ /* 0x000f280000000800 */
[----:B------:R-:W-:Y:S04]  /*2dd0*/  LDS R13, [R24+0x4] ;  /* 0x00000400180d7984 */ /* 0x000fe80000000800 */
[----:B------:R-:W-:Y:S04]  /*2de0*/  LDS R19, [R36+0x8] ;  /* 0x0000080024137984 */ /* 0x000fe80000000800 */
[----:B------:R-:W5:Y:S04]  /*2df0*/  LDS R14, [R30+0x3c] ;  /* 0x00003c001e0e7984 */ /* 0x000f680000000800 */
[----:B------:R-:W5:Y:S04]  /*2e00*/  LDS R12, [R26+0x64] ;  /* 0x000064001a0c7984 */ /* 0x000f680000000800 */
[----:B------:R-:W-:Y:S04]  /*2e10*/  LDS R8, [R27+0x10] ;  /* 0x000010001b087984 */ /* 0x000fe80000000800 */
[----:B------:R-:W-:Y:S04]  /*2e20*/  LDS R9, [R35+0xc] ;  /* 0x00000c0023097984 */ /* 0x000fe80000000800 */
[----:B------:R-:W-:Y:S04]  /*2e30*/  LDS R10, [R36+0xc] ;  /* 0x00000c00240a7984 */ /* 0x000fe80000000800 */
[----:B------:R-:W5:Y:S04]  /*2e40*/  LDS R29, [R30+0x50] ;  /* 0x000050001e1d7984 */ /* 0x000f680000000800 */
[----:B------:R-:W-:Y:S04]  /*2e50*/  LDS R28, [R24+0x8] ;  /* 0x00000800181c7984 */ /* 0x000fe80000000800 */
[----:B------:R-:W5:Y:S04]  /*2e60*/  LDS R27, [R26+0xc8] ;  /* 0x0000c8001a1b7984 */ /* 0x000f680000000800 */
[----:B------:R-:W-:Y:S04]  /*2e70*/  LDS R31, [R35+0x10] ;  /* 0x00001000231f7984 */ /* 0x000fe80000000800 */
[----:B------:R-:W5:Y:S04]  /*2e80*/  LDS R34, [R36+0x10] ;  /* 0x0000100024227984 */ /* 0x000f680000000800 */
[----:B------:R-:W-:Y:S04]  /*2e90*/  LDS R33, [R24+0xc] ;  /* 0x00000c0018217984 */ /* 0x000fe80000000800 */
[----:B------:R-:W5:Y:S04]  /*2ea0*/  LDS R32, [R26+0x12c] ;  /* 0x00012c001a207984 */ /* 0x000f680000000800 */
[----:B------:R-:W-:Y:S04]  /*2eb0*/  LDS R37, [R24+0x10] ;  /* 0x0000100018257984 */ /* 0x000fe80000000800 */
[----:B------:R-:W5:Y:S01]  /*2ec0*/  LDS R30, [R26+0x190] ;  /* 0x000190001a1e7984 */ /* 0x000f620000000800 */
[----:B-1----:R-:W-:Y:S01]  /*2ed0*/  FFMA R25, R2, R25, RZ ;  /* 0x0000001902197223 */ /* 0x002fe200000000ff */
[----:B0-----:R-:W-:Y:S01]  /*2ee0*/  FFMA R21, R21, R20, R6 ;  /* 0x0000001415157223 */ /* 0x001fe20000000006 */
[----:B----4-:R-:W-:-:S02]  /*2ef0*/  FFMA R7, R0, R7, RZ ;  /* 0x0000000700077223 */ /* 0x010fc400000000ff */
[----:B------:R-:W-:Y:S01]  /*2f00*/  FFMA R23, R22, R23, R25 ;  /* 0x0000001716177223 */ /* 0x000fe20000000019 */
[----:B-----5:R-:W-:Y:S01]  /*2f10*/  FFMA R14, R14, R15, R21 ;  /* 0x0000000f0e0e7223 */ /* 0x020fe20000000015 */
[----:B------:R-:W-:Y:S02]  /*2f20*/  FFMA R12, R12, R13, R7 ;  /* 0x0000000d0c0c7223 */ /* 0x000fe40000000007 */
[----:B------:R-:W-:Y:S01]  /*2f30*/  FFMA R18, R18, R19, R23 ;  /* 0x0000001312127223 */ /* 0x000fe20000000017 */
[----:B------:R-:W-:-:S03]  /*2f40*/  FFMA R29, R29, R8, R14 ;  /* 0x000000081d1d7223 */ /* 0x000fc6000000000e */
[----:B------:R-:W-:Y:S01]  /*2f50*/  FFMA R10, R9, R10, R18 ;  /* 0x0000000a090a7223 */ /* 0x000fe20000000012 */
[----:B------:R-:W-:Y:S01]  /*2f60*/  FFMA R27, R27, R28, R12 ;  /* 0x0000001c1b1b7223 */ /* 0x000fe2000000000c */
[----:B------:R-:W-:Y:S02]  /*2f70*/  UISETP.NE.AND UP0, UPT, UR5, URZ, UPT ;  /* 0x000000ff0500728c */ /* 0x000fe4000bf05270 */
[----:B------:R-:W-:Y:S01]  /*2f80*/  FFMA R10, R31, R34, R10 ;  /* 0x000000221f0a7223 */ /* 0x000fe2000000000a */
[----:B------:R-:W-:-:S04]  /*2f90*/  FFMA R27, R32, R33, R27 ;  /* 0x00000021201b7223 */ /* 0x000fc8000000001b */
[----:B------:R-:W-:Y:S01]  /*2fa0*/  FFMA R30, R30, R37, R27 ;  /* 0x000000251e1e7223 */ /* 0x000fe2000000001b */
[----:B------:R-:W-:Y:S01]  /*2fb0*/  ISETP.NE.AND P0, PT, RZ, UR4, PT ;  /* 0x00000004ff007c0c */ /* 0x000fe2000bf05270 */
[----:B--2---:R-:W-:-:S04]  /*2fc0*/  FMUL R29, R29, R4 ;  /* 0x000000041d1d7220 */ /* 0x004fc80000400000 */
[----:B---3--:R-:W-:-:S04]  /*2fd0*/  FFMA R5, R10, R5, R29 ;  /* 0x000000050a057223 */ /* 0x008fc8000000001d */
[----:B------:R-:W-:-:S04]  /*2fe0*/  FFMA R30, R30, R3, R5 ;  /* 0x000000031e1e7223 */ /* 0x000fc80000000005 */
[----:B------:R-:W-:-:S05]  /*2ff0*/  FADD R11, R11, -R30 ;  /* 0x8000001e0b0b7221 */ /* 0x000fca0000000000 */
[----:B------:R-:W-:Y:S01]  /*3000*/  FSEL R11, -R30, R11, !P0 ;  /* 0x0000000b1e0b7208 */ /* 0x000fe20004000100 */
[----:B------:R-:W-:Y:S06]  /*3010*/  BRA.U !UP0, `(.L_x_23) ;  /* 0x00000001083c7547 */ /* 0x000fec000b800000 */
[----:B------:R-:W0:Y:S02]  /*3020*/  LDCU UR4, c[0x0][0x480] ;  /* 0x00009000ff0477ac */ /* 0x000e240008000800 */
[----:B0-----:R-:W-:-:S09]  /*3030*/  UISETP.GE.AND UP0, UPT, UR4, 0x3e9, UPT ;  /* 0x000003e90400788c */ /* 0x001fd2000bf06270 */
[----:B------:R-:W-:Y:S05]  /*3040*/  BRA.U !UP0, `(.L_x_24) ;  /* 0x00000001081c7547 */ /* 0x000fea000b800000 */
[----:B------:R-:W0:Y:S02]  /*3050*/  LDCU.64 UR4, c[0x0][0x3b0] ;  /* 0x00007600ff0477ac */ /* 0x000e240008000a00 */
[----:B0-----:R-:W-:-:S04]  /*3060*/  LEA R2, P0, R16, UR4, 0x2 ;  /* 0x0000000410027c11 */ /* 0x001fc8000f8010ff */
[----:B------:R-:W-:-:S05]  /*3070*/  LEA.HI.X R3, R16, UR5, R17, 0x2, P0 ;  /* 0x0000000510037c11 */ /* 0x000fca00080f1411 */
[----:B------:R-:W2:Y:S02]  /*3080*/  LDG.E R0, desc[UR8][R2.64] ;  /* 0x0000000802007981 */ /* 0x000ea4000c1e1900 */
[----:B--2---:R-:W-:-:S05]  /*3090*/  FADD R5, R11, R0 ;  /* 0x000000000b057221 */ /* 0x004fca0000000000 */
[----:B------:R-:W-:Y:S01]  /*30a0*/  STG.E desc[UR8][R2.64], R5 ;  /* 0x0000000502007986 */ /* 0x000fe2000c101908 */
[----:B------:R-:W-:Y:S05]  /*30b0*/  EXIT ;  /* 0x000000000000794d */ /* 0x000fea0003800000 */
.L_x_24:
[----:B------:R-:W0:Y:S02]  /*30c0*/  LDCU.64 UR4, c[0x0][0x3b0] ;  /* 0x00007600ff0477ac */ /* 0x000e240008000a00 */
[----:B0-----:R-:W-:-:S04]  /*30d0*/  LEA R2, P0, R16, UR4, 0x2 ;  /* 0x0000000410027c11 */ /* 0x001fc8000f8010ff */
[----:B------:R-:W-:-:S05]  /*30e0*/  LEA.HI.X R3, R16, UR5, R17, 0x2, P0 ;  /* 0x0000000510037c11 */ /* 0x000fca00080f1411 */
[----:B------:R-:W-:Y:S01]  /*30f0*/  REDG.E.ADD.F32.FTZ.RN.STRONG.GPU desc[UR8][R2.64], R11 ;  /* 0x0000000b020079a6 */ /* 0x000fe2000c12f308 */
[----:B------:R-:W-:Y:S05]  /*3100*/  EXIT ;  /* 0x000000000000794d */ /* 0x000fea0003800000 */
.L_x_23:
[----:B------:R-:W0:Y:S02]  /*3110*/  LDCU.64 UR4, c[0x0][0x3b0] ;  /* 0x00007600ff0477ac */ /* 0x000e240008000a00 */
[----:B0-----:R-:W-:-:S04]  /*3120*/  LEA R2, P0, R16, UR4, 0x2 ;  /* 0x0000000410027c11 */ /* 0x001fc8000f8010ff */
[----:B------:R-:W-:-:S05]  /*3130*/  LEA.HI.X R3, R16, UR5, R17, 0x2, P0 ;  /* 0x0000000510037c11 */ /* 0x000fca00080f1411 */
[----:B------:R-:W-:Y:S01]  /*3140*/  REDG.E.ADD.F32.FTZ.RN.STRONG.GPU desc[UR8][R2.64], R11 ;  /* 0x0000000b020079a6 */ /* 0x000fe2000c12f308 */
[----:B------:R-:W-:Y:S05]  /*3150*/  EXIT ;  /* 0x000000000000794d */ /* 0x000fea0003800000 */
        .weak           $__internal_0_$__cuda_sm20_rcp_rn_f32_slowpath
        .type           $__internal_0_$__cuda_sm20_rcp_rn_f32_slowpath,@function
        .size           $__internal_0_$__cuda_sm20_rcp_rn_f32_slowpath,(.L_x_30 - $__internal_0_$__cuda_sm20_rcp_rn_f32_slowpath)
$__internal_0_$__cuda_sm20_rcp_rn_f32_slowpath:
[----:B------:R-:W-:Y:S01]  /*3160*/  IMAD.SHL.U32 R2, R0, 0x2, RZ ;  /* 0x0000000200027824 */ /* 0x000fe200078e00ff */
[----:B------:R-:W-:Y:S04]  /*3170*/  BSSY.RECONVERGENT B2, `(.L_x_25) ;  /* 0x0000030000027945 */ /* 0x000fe80003800200 */
[----:B------:R-:W-:-:S04]  /*3180*/  SHF.R.U32.HI R2, RZ, 0x18, R2 ;  /* 0x00000018ff027819 */ /* 0x000fc80000011602 */
[----:B------:R-:W-:-:S13]  /*3190*/  ISETP.NE.U32.AND P0, PT, R2, RZ, PT ;  /* 0x000000ff0200720c */ /* 0x000fda0003f05070 */
[----:B------:R-:W-:Y:S05]  /*31a0*/  @P0 BRA `(.L_x_26) ;  /* 0x0000000000280947 */ /* 0x000fea0003800000 */
[----:B------:R-:W-:-:S04]  /*31b0*/  SHF.L.U32 R2, R0, 0x1, RZ ;  /* 0x0000000100027819 */ /* 0x000fc800000006ff */
[----:B------:R-:W-:-:S13]  /*31c0*/  ISETP.NE.AND P0, PT, R2, RZ, PT ;  /* 0x000000ff0200720c */ /* 0x000fda0003f05270 */
[----:B------:R-:W-:Y:S01]  /*31d0*/  @P0 FFMA R5, R0, 1.84467440737095516160e+19, RZ ;  /* 0x5f80000000050823 */ /* 0x000fe200000000ff */
[----:B------:R-:W-:Y:S08]  /*31e0*/  @!P0 MUFU.RCP R3, R0 ;  /* 0x0000000000038308 */ /* 0x000ff00000001000 */
[----:B------:R-:W0:Y:S02]  /*31f0*/  @P0 MUFU.RCP R2, R5 ;  /* 0x0000000500020308 */ /* 0x000e240000001000 */
[----:B0-----:R-:W-:-:S04]  /*3200*/  @P0 FFMA R6, R5, R2, -1 ;  /* 0xbf80000005060423 */ /* 0x001fc80000000002 */
[----:B------:R-:W-:-:S04]  /*3210*/  @P0 FADD.FTZ R7, -R6, -RZ ;  /* 0x800000ff06070221 */ /* 0x000fc80000010100 */
[----:B------:R-:W-:-:S04]  /*3220*/  @P0 FFMA R2, R2, R7, R2 ;  /* 0x0000000702020223 */ /* 0x000fc80000000002 */
[----:B------:R-:W-:Y:S01]  /*3230*/  @P0 FFMA R3, R2, 1.84467440737095516160e+19, RZ ;  /* 0x5f80000002030823 */ /* 0x000fe200000000ff */
[----:B------:R-:W-:Y:S06]  /*3240*/  BRA `(.L_x_27) ;  /* 0x0000000000887947 */ /* 0x000fec0003800000 */
.L_x_26:
[----:B------:R-:W-:-:S05]  /*3250*/  VIADD R9, R2, 0xffffff03 ;  /* 0xffffff0302097836 */ /* 0x000fca0000000000 */
[----:B------:R-:W-:-:S13]  /*3260*/  ISETP.GT.U32.AND P0, PT, R9, 0x1, PT ;  /* 0x000000010900780c */ /* 0x000fda0003f04070 */
[----:B------:R-:W-:Y:S05]  /*3270*/  @P0 BRA `(.L_x_28) ;  /* 0x0000000000780947 */ /* 0x000fea0003800000 */
[----:B------:R-:W-:Y:S01]  /*3280*/  LOP3.LUT R3, R0, 0x7fffff, RZ, 0xc0, !PT ;  /* 0x007fffff00037812 */ /* 0x000fe200078ec0ff */
[----:B------:R-:W-:Y:S01]  /*3290*/  VIADD R2, R2, 0xffffff04 ;  /* 0xffffff0402027836 */ /* 0x000fe20000000000 */
[----:B------:R-:W-:Y:S02]  /*32a0*/  MOV R8, 0x3 ;  /* 0x0000000300087802 */ /* 0x000fe40000000f00 */
[----:B------:R-:W-:Y:S02]  /*32b0*/  LOP3.LUT R3, R3, 0x3f800000, RZ, 0xfc, !PT ;  /* 0x3f80000003037812 */ /* 0x000fe400078efcff */
[----:B------:R-:W-:Y:S02]  /*32c0*/  SHF.L.U32 R8, R8, R9, RZ ;  /* 0x0000000908087219 */ /* 0x000fe400000006ff */
[----:B------:R-:W0:Y:S02]  /*32d0*/  MUFU.RCP R6, R3 ;  /* 0x0000000300067308 */ /* 0x000e240000001000 */
[----:B0-----:R-:W-:-:S04]  /*32e0*/  FFMA R5, R3, R6, -1 ;  /* 0xbf80000003057423 */ /* 0x001fc80000000006 */
[----:B------:R-:W-:-:S04]  /*32f0*/  FADD.FTZ R5, -R5, -RZ ;  /* 0x800000ff05057221 */ /* 0x000fc80000010100 */
[CCC-:B------:R-:W-:Y:S01]  /*3300*/  FFMA.RM R7, R6.reuse, R5.reuse, R6.reuse ;  /* 0x0000000506077223 */ /* 0x1c0fe20000004006 */
[----:B------:R-:W-:-:S04]  /*3310*/  FFMA.RP R6, R6, R5, R6 ;  /* 0x0000000506067223 */ /* 0x000fc80000008006 */
[C---:B------:R-:W-:Y:S02]  /*3320*/  LOP3.LUT R5, R7.reuse, 0x7fffff, RZ, 0xc0, !PT ;  /* 0x007fffff07057812 */ /* 0x040fe400078ec0ff */
[----:B------:R-:W-:Y:S02]  /*3330*/  FSETP.NEU.FTZ.AND P0, PT, R7, R6, PT ;  /* 0x000000060700720b */ /* 0x000fe40003f1d000 */
[----:B------:R-:W-:Y:S02]  /*3340*/  LOP3.LUT R5, R5, 0x800000, RZ, 0xfc, !PT ;  /* 0x0080000005057812 */ /* 0x000fe400078efcff */
[----:B------:R-:W-:Y:S02]  /*3350*/  SEL R6, RZ, 0xffffffff, !P0 ;  /* 0xffffffffff067807 */ /* 0x000fe40004000000 */
[----:B------:R-:W-:-:S03]  /*3360*/  LOP3.LUT R8, R8, R5, RZ, 0xc0, !PT ;  /* 0x0000000508087212 */ /* 0x000fc600078ec0ff */
[----:B------:R-:W-:Y:S01]  /*3370*/  IMAD.MOV R6, RZ, RZ, -R6 ;  /* 0x000000ffff067224 */ /* 0x000fe200078e0a06 */
[----:B------:R-:W-:-:S04]  /*3380*/  SHF.R.U32.HI R8, RZ, R9, R8 ;  /* 0x00000009ff087219 */ /* 0x000fc80000011608 */
[----:B------:R-:W-:Y:S02]  /*3390*/  LOP3.LUT P1, RZ, R6, R9, R5, 0xf8, !PT ;  /* 0x0000000906ff7212 */ /* 0x000fe4000782f805 */
[C---:B------:R-:W-:Y:S02]  /*33a0*/  LOP3.LUT P0, RZ, R8.reuse, 0x1, RZ, 0xc0, !PT ;  /* 0x0000000108ff7812 */ /* 0x040fe4000780c0ff */
[----:B------:R-:W-:-:S04]  /*33b0*/  LOP3.LUT P2, RZ, R8, 0x2, RZ, 0xc0, !PT ;  /* 0x0000000208ff7812 */ /* 0x000fc8000784c0ff */
[----:B------:R-:W-:Y:S02]  /*33c0*/  PLOP3.LUT P0, PT, P0, P1, P2, 0xe0, 0x0 ;  /* 0x000000000000781c */ /* 0x000fe40000703c20 */
[----:B------:R-:W-:Y:S02]  /*33d0*/  LOP3.LUT P1, RZ, R0, 0x7fffff, RZ, 0xc0, !PT ;  /* 0x007fffff00ff7812 */ /* 0x000fe4000782c0ff */
[----:B------:R-:W-:-:S04]  /*33e0*/  SEL R3, RZ, 0x1, !P0 ;  /* 0x00000001ff037807 */ /* 0x000fc80004000000 */
[----:B------:R-:W-:-:S04]  /*33f0*/  IADD3 R3, PT, PT, -R3, RZ, RZ ;  /* 0x000000ff03037210 */ /* 0x000fc80007ffe1ff */
[----:B------:R-:W-:Y:S02]  /*3400*/  ISETP.GE.AND P0, PT, R3, RZ, PT ;  /* 0x000000ff0300720c */ /* 0x000fe40003f06270 */
[----:B------:R-:W-:-:S11]  /*3410*/  SHF.R.U32.HI R3, RZ, R2, R5 ;  /* 0x00000002ff037219 */ /* 0x000fd60000011605 */
[----:B------:R-:W-:-:S05]  /*3420*/  @!P0 IADD3 R3, PT, PT, R3, 0x1, RZ ;  /* 0x0000000103038810 */ /* 0x000fca0007ffe0ff */
[----:B------:R-:W-:-:S05]  /*3430*/  @!P1 IMAD.SHL.U32 R3, R3, 0x2, RZ ;  /* 0x0000000203039824 */ /* 0x000fca00078e00ff */
[----:B------:R-:W-:Y:S01]  /*3440*/  LOP3.LUT R3, R3, 0x80000000, R0, 0xf8, !PT ;  /* 0x8000000003037812 */ /* 0x000fe200078ef800 */
[----:B------:R-:W-:Y:S06]  /*3450*/  BRA `(.L_x_27) ;  /* 0x0000000000047947 */ /* 0x000fec0003800000 */
.L_x_28:
[----:B------:R0:W1:Y:S02]  /*3460*/  MUFU.RCP R3, R0 ;  /* 0x0000000000037308 */ /* 0x0000640000001000 */
.L_x_27:
[----:B------:R-:W-:Y:S05]  /*3470*/  BSYNC.RECONVERGENT B2 ;  /* 0x0000000000027941 */ /* 0x000fea0003800200 */
.L_x_25:
[----:B------:R-:W-:-:S04]  /*3480*/  HFMA2 R5, -RZ, RZ, 0, 0 ;  /* 0x00000000ff057431 */ /* 0x000fc800000001ff */
[----:B01----:R-:W-:Y:S05]  /*3490*/  RET.REL.NODEC R4 `(_Z30outer_core_impl_kernel_forwardiPKiS0_iiiPKfPfS2_S2_S2_S2_S2_S2_S2_S2_S2_S2_S2_S2_S2_S2_iS2_S2_S2_S2_S2_S2_ifffS3_S3_i) ;  /* 0xffffffc804d87950 */ /* 0x003fea0003c3ffff */
.L_x_29:
[----:B------:R-:W-:-:S00]  /*34a0*/  BRA `(.L_x_29) ;  /* 0xfffffffc00fc7947 */ /* 0x000fc0000383ffff */
[----:B------:R-:W-:-:S00]  /*34b0*/  NOP ;  /* 0x0000000000007918 */ /* 0x000fc00000000000 */
        /* <DEDUP_REMOVED lines=12> */
.L_x_30:


//--------------------- .nv.global.init           --------------------------
	.section	.nv.global.init,"aw",@progbits
	.align	4
.nv.global.init:
	.type		__cudart_i2opi_f,@object
	.size		__cudart_i2opi_f,(.L_0 - __cudart_i2opi_f)
__cudart_i2opi_f:
        /*0000*/ 	.byte	0x41, 0x90, 0x43, 0x3c, 0x99, 0x95, 0x62, 0xdb, 0xc0, 0xdd, 0x34, 0xf5, 0xd1, 0x57, 0x27, 0xfc
        /*0010*/ 	.byte	0x29, 0x15, 0x44, 0x4e, 0x6e, 0x83, 0xf9, 0xa2
.L_0:


//--------------------- .nv.shared._Z30outer_core_impl_kernel_forwardiPKiS0_iiiPKfPfS2_S2_S2_S2_S2_S2_S2_S2_S2_S2_S2_S2_S2_S2_iS2_S2_S2_S2_S2_S2_ifffS3_S3_i --------------------------
	.section	.nv.shared._Z30outer_core_impl_kernel_forwardiPKiS0_iiiPKfPfS2_S2_S2_S2_S2_S2_S2_S2_S2_S2_S2_S2_S2_S2_iS2_S2_S2_S2_S2_S2_ifffS3_S3_i,"aw",@nobits
	.sectionflags	@""
	.align	4
.nv.shared._Z30outer_core_impl_kernel_forwardiPKiS0_iiiPKfPfS2_S2_S2_S2_S2_S2_S2_S2_S2_S2_S2_S2_S2_S2_iS2_S2_S2_S2_S2_S2_ifffS3_S3_i:
	.zero		3224


//--------------------- .nv.shared.reserved.0     --------------------------
	.section	.nv.shared.reserved.0,"aw",@nobits
	.weak		__nv_reservedSMEM_offset_0_alias
	.size		__nv_reservedSMEM_offset_0_alias, 0, 64
	.other		__nv_reservedSMEM_offset_0_alias,@"STO_CUDA_RESERVED_SHARED STV_DEFAULT"
__nv_reservedSMEM_offset_0_alias:
	.zero		0
	.zero		64


//--------------------- .nv.constant0._Z30outer_core_impl_kernel_forwardiPKiS0_iiiPKfPfS2_S2_S2_S2_S2_S2_S2_S2_S2_S2_S2_S2_S2_S2_iS2_S2_S2_S2_S2_S2_ifffS3_S3_i --------------------------
	.section	.nv.constant0._Z30outer_core_impl_kernel_forwardiPKiS0_iiiPKfPfS2_S2_S2_S2_S2_S2_S2_S2_S2_S2_S2_S2_S2_S2_iS2_S2_S2_S2_S2_S2_ifffS3_S3_i,"a",@progbits
	.sectionflags	@""
	.align	4
.nv.constant0._Z30outer_core_impl_kernel_forwardiPKiS0_iiiPKfPfS2_S2_S2_S2_S2_S2_S2_S2_S2_S2_S2_S2_S2_S2_iS2_S2_S2_S2_S2_S2_ifffS3_S3_i:
	.zero		1156


//--------------------- SYMBOLS --------------------------

	.type		.nv.reservedSmem.offset0,@object
	.size		.nv.reservedSmem.offset0,0x4
	.type		.nv.reservedSmem.cap,@object
	.size		.nv.reservedSmem.cap,0x4
